	.target	sm_100a

	.elftype	@"ET_EXEC"


//--------------------- .note.nv.tkinfo           --------------------------
	.section	.note.nv.tkinfo,"",@"SHT_NOTE"
	.sectionflags	@"SHF_NOTE_NV_TKINFO"
	.tkinfo
        /*0018*/ 	.word	0x00000002
        /*0030*/ 	.string	""
        /*0030*/ 	.string	"ptxas"
        /*0030*/ 	.string	"Cuda compilation tools, release 13.0, V13.0.88"
        /*0030*/ 	.string	"Build cuda_13.0.r13.0/compiler.36424714_0"
        /*0030*/ 	.string	"-arch sm_100a -m 64 "



//--------------------- .note.nv.cuinfo           --------------------------
	.section	.note.nv.cuinfo,"",@"SHT_NOTE"
	.sectionflags	@"SHF_NOTE_NV_CUINFO"
        /*0018*/ 	.short	0x0002
        /*001a*/ 	.short	0x0064
        /*001c*/ 	.short	0x0082
	.zero		2


//--------------------- .nv.info                  --------------------------
	.section	.nv.info,"",@"SHT_CUDA_INFO"
	.align	4


	//----- nvinfo : EIATTR_REGCOUNT
	.align		4
        /*0000*/ 	.byte	0x04, 0x2f
        /*0002*/ 	.short	(.L_19 - .L_18)
	.align		4
.L_18:
        /*0004*/ 	.word	index@(_ZN7cutlass13device_kernelINS_4gemm6kernel13GemmUniversalIN4cute5tupleIJiiiiEEENS1_10collective13CollectiveMmaINS1_35MainloopSm100TmaUmmaWarpSpecializedILi6ELi2ELi4ENS5_IJNS4_1CILi2EEESB_NSA_ILi1EEEEEEEENS5_IJNSA_ILi128EEESF_NSA_ILi64EEEEEENS_10tfloat32_tENS5_IJlSC_lEEESI_SJ_NS4_8TiledMMAINS4_8MMA_AtomIJNS4_23SM100_MMA_TF32_2x1SM_SSISI_SI_fLi128ELi128ELNS4_4UMMA5MajorE0ELSO_0ELNSN_7ScaleInE0ELSP_0EEEEEENS4_6LayoutINS5_IJSC_SC_SC_EEENS5_IJNSA_ILi0EEESU_SU_EEEEENS5_IJNS4_10UnderscoreESX_SX_EEEEENS4_28SM100_TMA_2SM_LOAD_MULTICASTENS4_14ComposedLayoutINS4_7SwizzleILi3ELi4ELi3EEENS4_18smem_ptr_flag_bitsILi32EEENSS_INS5_IJNSA_ILi8EEENSA_ILi32EEEEEENS5_IJS17_SC_EEEEEEEvNS4_8identityENS4_18SM100_TMA_2SM_LOADES1B_vS1C_EENS_8epilogue10collective18CollectiveEpilogueINS1F_23Sm100TmaWarpSpecializedILi4ELi2ELi16ELb1ELb0EEEJNS5_IJSG_SF_SG_EEENS5_IJNSS_ISG_SC_EENSS_INS5_IJNSA_ILi16EEESB_EEENS5_IJSC_SG_EEEEEEEESI_SJ_SI_SJ_NS1F_6fusion15FusionCallbacksIS1J_NS1R_17LinearCombinationISI_fSI_fLNS_15FloatRoundStyleE2EEES1K_S1Q_JEEENS4_5SM1004TMEM4LOAD26SM100_TMEM_LOAD_32dp32b16xENS4_13SM90_TMA_LOADENS11_INS12_ILi2ELi4ELi3EEES15_NSS_INS5_IJS16_S1M_EEENS5_IJS1M_SC_EEEEEEENS4_39AutoVectorizingCopyWithAssumedAlignmentILi128EEENS4_14SM90_TMA_STOREES26_S28_S28_EEEvvEEEEvNT_6ParamsE)
        /*0008*/ 	.word	0x00000050


	//----- nvinfo : EIATTR_FRAME_SIZE
	.align		4
.L_19:
        /*000c*/ 	.byte	0x04, 0x11
        /*000e*/ 	.short	(.L_21 - .L_20)
	.align		4
.L_20:
        /*0010*/ 	.word	index@($__internal_2_$__cuda_sm10x_tcgen05_guardrail_trap_unallocated_columns_being_dealloced)
        /*0014*/ 	.word	0x00000000


	//----- nvinfo : EIATTR_FRAME_SIZE
	.align		4
.L_21:
        /*0018*/ 	.byte	0x04, 0x11
        /*001a*/ 	.short	(.L_23 - .L_22)
	.align		4
.L_22:
        /*001c*/ 	.word	index@($__internal_1_$__cuda_sm10x_tcgen05_guardrail_trap_phase_invalid_during_alloc)
        /*0020*/ 	.word	0x00000000


	//----- nvinfo : EIATTR_FRAME_SIZE
	.align		4
.L_23:
        /*0024*/ 	.byte	0x04, 0x11
        /*0026*/ 	.short	(.L_25 - .L_24)
	.align		4
.L_24:
        /*0028*/ 	.word	index@($__internal_0_$__cuda_sm10x_tcgen05_guardrail_trap_col_being_dealloced_not_returned_by_alloc)
        /*002c*/ 	.word	0x00000000


	//----- nvinfo : EIATTR_FRAME_SIZE
	.align		4
.L_25:
        /*0030*/ 	.byte	0x04, 0x11
        /*0032*/ 	.short	(.L_27 - .L_26)
	.align		4
.L_26:
        /*0034*/ 	.word	index@(_ZN7cutlass13device_kernelINS_4gemm6kernel13GemmUniversalIN4cute5tupleIJiiiiEEENS1_10collective13CollectiveMmaINS1_35MainloopSm100TmaUmmaWarpSpecializedILi6ELi2ELi4ENS5_IJNS4_1CILi2EEESB_NSA_ILi1EEEEEEEENS5_IJNSA_ILi128EEESF_NSA_ILi64EEEEEENS_10tfloat32_tENS5_IJlSC_lEEESI_SJ_NS4_8TiledMMAINS4_8MMA_AtomIJNS4_23SM100_MMA_TF32_2x1SM_SSISI_SI_fLi128ELi128ELNS4_4UMMA5MajorE0ELSO_0ELNSN_7ScaleInE0ELSP_0EEEEEENS4_6LayoutINS5_IJSC_SC_SC_EEENS5_IJNSA_ILi0EEESU_SU_EEEEENS5_IJNS4_10UnderscoreESX_SX_EEEEENS4_28SM100_TMA_2SM_LOAD_MULTICASTENS4_14ComposedLayoutINS4_7SwizzleILi3ELi4ELi3EEENS4_18smem_ptr_flag_bitsILi32EEENSS_INS5_IJNSA_ILi8EEENSA_ILi32EEEEEENS5_IJS17_SC_EEEEEEEvNS4_8identityENS4_18SM100_TMA_2SM_LOADES1B_vS1C_EENS_8epilogue10collective18CollectiveEpilogueINS1F_23Sm100TmaWarpSpecializedILi4ELi2ELi16ELb1ELb0EEEJNS5_IJSG_SF_SG_EEENS5_IJNSS_ISG_SC_EENSS_INS5_IJNSA_ILi16EEESB_EEENS5_IJSC_SG_EEEEEEEESI_SJ_SI_SJ_NS1F_6fusion15FusionCallbacksIS1J_NS1R_17LinearCombinationISI_fSI_fLNS_15FloatRoundStyleE2EEES1K_S1Q_JEEENS4_5SM1004TMEM4LOAD26SM100_TMEM_LOAD_32dp32b16xENS4_13SM90_TMA_LOADENS11_INS12_ILi2ELi4ELi3EEES15_NSS_INS5_IJS16_S1M_EEENS5_IJS1M_SC_EEEEEEENS4_39AutoVectorizingCopyWithAssumedAlignmentILi128EEENS4_14SM90_TMA_STOREES26_S28_S28_EEEvvEEEEvNT_6ParamsE)
        /*0038*/ 	.word	0x00000000


	//----- nvinfo : EIATTR_MIN_STACK_SIZE
	.align		4
.L_27:
        /*003c*/ 	.byte	0x04, 0x12
        /*003e*/ 	.short	(.L_29 - .L_28)
	.align		4
.L_28:
        /*0040*/ 	.word	index@(_ZN7cutlass13device_kernelINS_4gemm6kernel13GemmUniversalIN4cute5tupleIJiiiiEEENS1_10collective13CollectiveMmaINS1_35MainloopSm100TmaUmmaWarpSpecializedILi6ELi2ELi4ENS5_IJNS4_1CILi2EEESB_NSA_ILi1EEEEEEEENS5_IJNSA_ILi128EEESF_NSA_ILi64EEEEEENS_10tfloat32_tENS5_IJlSC_lEEESI_SJ_NS4_8TiledMMAINS4_8MMA_AtomIJNS4_23SM100_MMA_TF32_2x1SM_SSISI_SI_fLi128ELi128ELNS4_4UMMA5MajorE0ELSO_0ELNSN_7ScaleInE0ELSP_0EEEEEENS4_6LayoutINS5_IJSC_SC_SC_EEENS5_IJNSA_ILi0EEESU_SU_EEEEENS5_IJNS4_10UnderscoreESX_SX_EEEEENS4_28SM100_TMA_2SM_LOAD_MULTICASTENS4_14ComposedLayoutINS4_7SwizzleILi3ELi4ELi3EEENS4_18smem_ptr_flag_bitsILi32EEENSS_INS5_IJNSA_ILi8EEENSA_ILi32EEEEEENS5_IJS17_SC_EEEEEEEvNS4_8identityENS4_18SM100_TMA_2SM_LOADES1B_vS1C_EENS_8epilogue10collective18CollectiveEpilogueINS1F_23Sm100TmaWarpSpecializedILi4ELi2ELi16ELb1ELb0EEEJNS5_IJSG_SF_SG_EEENS5_IJNSS_ISG_SC_EENSS_INS5_IJNSA_ILi16EEESB_EEENS5_IJSC_SG_EEEEEEEESI_SJ_SI_SJ_NS1F_6fusion15FusionCallbacksIS1J_NS1R_17LinearCombinationISI_fSI_fLNS_15FloatRoundStyleE2EEES1K_S1Q_JEEENS4_5SM1004TMEM4LOAD26SM100_TMEM_LOAD_32dp32b16xENS4_13SM90_TMA_LOADENS11_INS12_ILi2ELi4ELi3EEES15_NSS_INS5_IJS16_S1M_EEENS5_IJS1M_SC_EEEEEEENS4_39AutoVectorizingCopyWithAssumedAlignmentILi128EEENS4_14SM90_TMA_STOREES26_S28_S28_EEEvvEEEEvNT_6ParamsE)
        /*0044*/ 	.word	0x00000000
.L_29:


//--------------------- .nv.compat                --------------------------
	.section	.nv.compat,"",@"SHT_CUDA_COMPAT_INFO"
	.align	4
        /*0000*/ 	.byte	0x02, 0x09, 0x01, 0x00, 0x02, 0x02, 0x02, 0x00, 0x02, 0x05, 0x05, 0x00, 0x03, 0x07, 0x01, 0x01
        /*0010*/ 	.byte	0x02, 0x03, 0x01, 0x00, 0x02, 0x06, 0x01, 0x00, 0x04, 0x0b, 0x08, 0x00, 0x09, 0x00, 0x00, 0x00
        /*0020*/ 	.byte	0x00, 0x00, 0x00, 0x00


//--------------------- .nv.info._ZN7cutlass13device_kernelINS_4gemm6kernel13GemmUniversalIN4cute5tupleIJiiiiEEENS1_10collective13CollectiveMmaINS1_35MainloopSm100TmaUmmaWarpSpecializedILi6ELi2ELi4ENS5_IJNS4_1CILi2EEESB_NSA_ILi1EEEEEEEENS5_IJNSA_ILi128EEESF_NSA_ILi64EEEEEENS_10tfloat32_tENS5_IJlSC_lEEESI_SJ_NS4_8TiledMMAINS4_8MMA_AtomIJNS4_23SM100_MMA_TF32_2x1SM_SSISI_SI_fLi128ELi128ELNS4_4UMMA5MajorE0ELSO_0ELNSN_7ScaleInE0ELSP_0EEEEEENS4_6LayoutINS5_IJSC_SC_SC_EEENS5_IJNSA_ILi0EEESU_SU_EEEEENS5_IJNS4_10UnderscoreESX_SX_EEEEENS4_28SM100_TMA_2SM_LOAD_MULTICASTENS4_14ComposedLayoutINS4_7SwizzleILi3ELi4ELi3EEENS4_18smem_ptr_flag_bitsILi32EEENSS_INS5_IJNSA_ILi8EEENSA_ILi32EEEEEENS5_IJS17_SC_EEEEEEEvNS4_8identityENS4_18SM100_TMA_2SM_LOADES1B_vS1C_EENS_8epilogue10collective18CollectiveEpilogueINS1F_23Sm100TmaWarpSpecializedILi4ELi2ELi16ELb1ELb0EEEJNS5_IJSG_SF_SG_EEENS5_IJNSS_ISG_SC_EENSS_INS5_IJNSA_ILi16EEESB_EEENS5_IJSC_SG_EEEEEEEESI_SJ_SI_SJ_NS1F_6fusion15FusionCallbacksIS1J_NS1R_17LinearCombinationISI_fSI_fLNS_15FloatRoundStyleE2EEES1K_S1Q_JEEENS4_5SM1004TMEM4LOAD26SM100_TMEM_LOAD_32dp32b16xENS4_13SM90_TMA_LOADENS11_INS12_ILi2ELi4ELi3EEES15_NSS_INS5_IJS16_S1M_EEENS5_IJS1M_SC_EEEEEEENS4_39AutoVectorizingCopyWithAssumedAlignmentILi128EEENS4_14SM90_TMA_STOREES26_S28_S28_EEEvvEEEEvNT_6ParamsE --------------------------
	.section	.nv.info._ZN7cutlass13device_kernelINS_4gemm6kernel13GemmUniversalIN4cute5tupleIJiiiiEEENS1_10collective13CollectiveMmaINS1_35MainloopSm100TmaUmmaWarpSpecializedILi6ELi2ELi4ENS5_IJNS4_1CILi2EEESB_NSA_ILi1EEEEEEEENS5_IJNSA_ILi128EEESF_NSA_ILi64EEEEEENS_10tfloat32_tENS5_IJlSC_lEEESI_SJ_NS4_8TiledMMAINS4_8MMA_AtomIJNS4_23SM100_MMA_TF32_2x1SM_SSISI_SI_fLi128ELi128ELNS4_4UMMA5MajorE0ELSO_0ELNSN_7ScaleInE0ELSP_0EEEEEENS4_6LayoutINS5_IJSC_SC_SC_EEENS5_IJNSA_ILi0EEESU_SU_EEEEENS5_IJNS4_10UnderscoreESX_SX_EEEEENS4_28SM100_TMA_2SM_LOAD_MULTICASTENS4_14ComposedLayoutINS4_7SwizzleILi3ELi4ELi3EEENS4_18smem_ptr_flag_bitsILi32EEENSS_INS5_IJNSA_ILi8EEENSA_ILi32EEEEEENS5_IJS17_SC_EEEEEEEvNS4_8identityENS4_18SM100_TMA_2SM_LOADES1B_vS1C_EENS_8epilogue10collective18CollectiveEpilogueINS1F_23Sm100TmaWarpSpecializedILi4ELi2ELi16ELb1ELb0EEEJNS5_IJSG_SF_SG_EEENS5_IJNSS_ISG_SC_EENSS_INS5_IJNSA_ILi16EEESB_EEENS5_IJSC_SG_EEEEEEEESI_SJ_SI_SJ_NS1F_6fusion15FusionCallbacksIS1J_NS1R_17LinearCombinationISI_fSI_fLNS_15FloatRoundStyleE2EEES1K_S1Q_JEEENS4_5SM1004TMEM4LOAD26SM100_TMEM_LOAD_32dp32b16xENS4_13SM90_TMA_LOADENS11_INS12_ILi2ELi4ELi3EEES15_NSS_INS5_IJS16_S1M_EEENS5_IJS1M_SC_EEEEEEENS4_39AutoVectorizingCopyWithAssumedAlignmentILi128EEENS4_14SM90_TMA_STOREES26_S28_S28_EEEvvEEEEvNT_6ParamsE,"",@"SHT_CUDA_INFO"
	.sectionflags	@""
	.align	4


	//----- nvinfo : EIATTR_CUDA_API_VERSION
	.align		4
        /*0000*/ 	.byte	0x04, 0x37
        /*0002*/ 	.short	(.L_31 - .L_30)
.L_30:
        /*0004*/ 	.word	0x00000082


	//----- nvinfo : EIATTR_KPARAM_INFO
	.align		4
.L_31:
        /*0008*/ 	.byte	0x04, 0x17
        /*000a*/ 	.short	(.L_33 - .L_32)
.L_32:
        /*000c*/ 	.word	0x00000000
        /*0010*/ 	.short	0x0000
        /*0012*/ 	.short	0x0000
        /*0014*/ 	.byte	0x00, 0xf0, 0x01, 0x20


	//----- nvinfo : EIATTR_AT_ENTRY_FRAGMENTS
	.align		4
.L_33:
        /*0018*/ 	.byte	0x04, 0x4f
        /*001a*/ 	.short	(.L_35 - .L_34)


	//   ....[0]....
.L_34:
        /*001c*/ 	.word	0x00000007


	//----- nvinfo : EIATTR_RESERVED_SMEM_USED
	.align		4
.L_35:
        /*0020*/ 	.byte	0x01, 0x41
	.zero		2


	//----- nvinfo : EIATTR_SPARSE_MMA_MASK
	.align		4
        /*0024*/ 	.byte	0x03, 0x50
        /*0026*/ 	.short	0x0000


	//----- nvinfo : EIATTR_TCGEN05_2CTA_USED
	.align		4
        /*0028*/ 	.byte	0x01, 0x52
	.zero		2


	//----- nvinfo : EIATTR_MAXREG_COUNT
	.align		4
        /*002c*/ 	.byte	0x03, 0x1b
        /*002e*/ 	.short	0x00ff


	//----- nvinfo : EIATTR_NUM_BARRIERS
	.align		4
        /*0030*/ 	.byte	0x02, 0x4c
        /*0032*/ 	.byte	0x07
	.zero		1


	//----- nvinfo : EIATTR_EXTERNS
	.align		4
        /*0034*/ 	.byte	0x04, 0x0f
        /*0036*/ 	.short	(.L_37 - .L_36)


	//   ....[0]....
	.align		4
.L_36:
        /*0038*/ 	.word	index@(__assertfail)


	//----- nvinfo : EIATTR_MERCURY_ISA_VERSION
	.align		4
.L_37:
        /*003c*/ 	.byte	0x03, 0x5f
        /*003e*/ 	.short	0x0101


	//----- nvinfo : EIATTR_INT_WARP_WIDE_INSTR_OFFSETS
	.align		4
        /*0040*/ 	.byte	0x04, 0x31
        /*0042*/ 	.short	(.L_39 - .L_38)


	//   ....[0]....
.L_38:
        /*0044*/ 	.word	0x00000db0


	//   ....[1]....
        /*0048*/ 	.word	0x00000e50


	//   ....[2]....
        /*004c*/ 	.word	0x00004810


	//   ....[3]....
        /*0050*/ 	.word	0x00004830


	//   ....[4]....
        /*0054*/ 	.word	0x00004860


	//   ....[5]....
        /*0058*/ 	.word	0x000053a0


	//   ....[6]....
        /*005c*/ 	.word	0x00005440


	//   ....[7]....
        /*0060*/ 	.word	0x00005500


	//   ....[8]....
        /*0064*/ 	.word	0x00005570


	//   ....[9]....
        /*0068*/ 	.word	0x00005630


	//   ....[10]....
        /*006c*/ 	.word	0x000056d0


	//   ....[11]....
        /*0070*/ 	.word	0x00005740


	//   ....[12]....
        /*0074*/ 	.word	0x00005800


	//   ....[13]....
        /*0078*/ 	.word	0x000058a0


	//   ....[14]....
        /*007c*/ 	.word	0x00005940


	//   ....[15]....
        /*0080*/ 	.word	0x00005a30


	//   ....[16]....
        /*0084*/ 	.word	0x00005b00


	//----- nvinfo : EIATTR_COOP_GROUP_MASK_REGIDS
	.align		4
.L_39:
        /*0088*/ 	.byte	0x04, 0x29
        /*008a*/ 	.short	(.L_41 - .L_40)


	//   ....[0]....
.L_40:
        /*008c*/ 	.word	0xffffffff


	//   ....[1]....
        /*0090*/ 	.word	0xffffffff


	//   ....[2]....
        /*0094*/ 	.word	0xffffffff


	//   ....[3]....
        /*0098*/ 	.word	0xffffffff


	//   ....[4]....
        /*009c*/ 	.word	0xffffffff


	//   ....[5]....
        /*00a0*/ 	.word	0xffffffff


	//   ....[6]....
        /*00a4*/ 	.word	0xffffffff


	//   ....[7]....
        /*00a8*/ 	.word	0xffffffff


	//   ....[8]....
        /*00ac*/ 	.word	0xffffffff


	//   ....[9]....
        /*00b0*/ 	.word	0xffffffff


	//   ....[10]....
        /*00b4*/ 	.word	0xffffffff


	//   ....[11]....
        /*00b8*/ 	.word	0xffffffff


	//   ....[12]....
        /*00bc*/ 	.word	0xffffffff


	//   ....[13]....
        /*00c0*/ 	.word	0xffffffff


	//----- nvinfo : EIATTR_COOP_GROUP_INSTR_OFFSETS
	.align		4
.L_41:
        /*00c4*/ 	.byte	0x04, 0x28
        /*00c6*/ 	.short	(.L_43 - .L_42)


	//   ....[0]....
.L_42:
        /*00c8*/ 	.word	0x000000b0


	//   ....[1]....
        /*00cc*/ 	.word	0x00000520


	//   ....[2]....
        /*00d0*/ 	.word	0x00000720


	//   ....[3]....
        /*00d4*/ 	.word	0x000008b0


	//   ....[4]....
        /*00d8*/ 	.word	0x000009a0


	//   ....[5]....
        /*00dc*/ 	.word	0x00000b00


	//   ....[6]....
        /*00e0*/ 	.word	0x00000c90


	//   ....[7]....
        /*00e4*/ 	.word	0x00000ed0


	//   ....[8]....
        /*00e8*/ 	.word	0x00002460


	//   ....[9]....
        /*00ec*/ 	.word	0x00003430


	//   ....[10]....
        /*00f0*/ 	.word	0x00003900


	//   ....[11]....
        /*00f4*/ 	.word	0x00003930


	//   ....[12]....
        /*00f8*/ 	.word	0x00004710


	//   ....[13]....
        /*00fc*/ 	.word	0x00004920


	//----- nvinfo : EIATTR_VRC_CTA_INIT_COUNT
	.align		4
.L_43:
        /*0100*/ 	.byte	0x02, 0x4a
        /*0102*/ 	.byte	0x80
	.zero		1


	//----- nvinfo : EIATTR_SYSCALL_OFFSETS
	.align		4
        /*0104*/ 	.byte	0x04, 0x46
        /*0106*/ 	.short	(.L_45 - .L_44)


	//   ....[0]....
.L_44:
        /*0108*/ 	.word	0x000066c0


	//   ....[1]....
        /*010c*/ 	.word	0x000067b0


	//   ....[2]....
        /*0110*/ 	.word	0x00006f80


	//   ....[3]....
        /*0114*/ 	.word	0x00007950


	//   ....[4]....
        /*0118*/ 	.word	0x00008300


	//   ....[5]....
        /*011c*/ 	.word	0x00008cb0


	//----- nvinfo : EIATTR_MBARRIER_INSTR_OFFSETS
	.align		4
.L_45:
        /*0120*/ 	.byte	0x04, 0x39
        /*0122*/ 	.short	(.L_47 - .L_46)


	//   ....[0]....
.L_46:
        /*0124*/ 	.word	0x00000650
        /*0128*/ 	.word	0x000000ff
        /*012c*/ 	.word	0x00000000
        /*0130*/ 	.short	0x0100
        /*0132*/ 	.byte	0x04
	.zero		1


	//   ....[1]....
        /*0134*/ 	.word	0x00000660
        /*0138*/ 	.word	0x000000ff
        /*013c*/ 	.word	0x00000030
        /*0140*/ 	.short	0x0100
        /*0142*/ 	.byte	0x04
	.zero		1


	//   ....[2]....
        /*0144*/ 	.word	0x00000670
        /*0148*/ 	.word	0x000000ff
        /*014c*/ 	.word	0x00000008
        /*0150*/ 	.short	0x0100
        /*0152*/ 	.byte	0x04
	.zero		1


	//   ....[3]....
        /*0154*/ 	.word	0x00000680
        /*0158*/ 	.word	0x000000ff
        /*015c*/ 	.word	0x00000038
        /*0160*/ 	.short	0x0100
        /*0162*/ 	.byte	0x04
	.zero		1


	//   ....[4]....
        /*0164*/ 	.word	0x00000690
        /*0168*/ 	.word	0x000000ff
        /*016c*/ 	.word	0x00000010
        /*0170*/ 	.short	0x0100
        /*0172*/ 	.byte	0x04
	.zero		1


	//   ....[5]....
        /*0174*/ 	.word	0x000006a0
        /*0178*/ 	.word	0x000000ff
        /*017c*/ 	.word	0x00000040
        /*0180*/ 	.short	0x0100
        /*0182*/ 	.byte	0x04
	.zero		1


	//   ....[6]....
        /*0184*/ 	.word	0x000006b0
        /*0188*/ 	.word	0x000000ff
        /*018c*/ 	.word	0x00000018
        /*0190*/ 	.short	0x0100
        /*0192*/ 	.byte	0x04
	.zero		1


	//   ....[7]....
        /*0194*/ 	.word	0x000006c0
        /*0198*/ 	.word	0x000000ff
        /*019c*/ 	.word	0x00000048
        /*01a0*/ 	.short	0x0100
        /*01a2*/ 	.byte	0x04
	.zero		1


	//   ....[8]....
        /*01a4*/ 	.word	0x000006d0
        /*01a8*/ 	.word	0x000000ff
        /*01ac*/ 	.word	0x00000020
        /*01b0*/ 	.short	0x0100
        /*01b2*/ 	.byte	0x04
	.zero		1


	//   ....[9]....
        /*01b4*/ 	.word	0x000006e0
        /*01b8*/ 	.word	0x000000ff
        /*01bc*/ 	.word	0x00000050
        /*01c0*/ 	.short	0x0100
        /*01c2*/ 	.byte	0x04
	.zero		1


	//   ....[10]....
        /*01c4*/ 	.word	0x000006f0
        /*01c8*/ 	.word	0x000000ff
        /*01cc*/ 	.word	0x00000028
        /*01d0*/ 	.short	0x0100
        /*01d2*/ 	.byte	0x04
	.zero		1


	//   ....[11]....
        /*01d4*/ 	.word	0x00000700
        /*01d8*/ 	.word	0x000000ff
        /*01dc*/ 	.word	0x00000058
        /*01e0*/ 	.short	0x0100
        /*01e2*/ 	.byte	0x04
	.zero		1


	//   ....[12]....
        /*01e4*/ 	.word	0x00000820
        /*01e8*/ 	.word	0x000000ff
        /*01ec*/ 	.word	0x00000060
        /*01f0*/ 	.short	0x0100
        /*01f2*/ 	.byte	0x04
	.zero		1


	//   ....[13]....
        /*01f4*/ 	.word	0x00000830
        /*01f8*/ 	.word	0x000000ff
        /*01fc*/ 	.word	0x00000080
        /*0200*/ 	.short	0x0100
        /*0202*/ 	.byte	0x04
	.zero		1


	//   ....[14]....
        /*0204*/ 	.word	0x00000840
        /*0208*/ 	.word	0x000000ff
        /*020c*/ 	.word	0x00000068
        /*0210*/ 	.short	0x0100
        /*0212*/ 	.byte	0x04
	.zero		1


	//   ....[15]....
        /*0214*/ 	.word	0x00000850
        /*0218*/ 	.word	0x000000ff
        /*021c*/ 	.word	0x00000088
        /*0220*/ 	.short	0x0100
        /*0222*/ 	.byte	0x04
	.zero		1


	//   ....[16]....
        /*0224*/ 	.word	0x00000860
        /*0228*/ 	.word	0x000000ff
        /*022c*/ 	.word	0x00000070
        /*0230*/ 	.short	0x0100
        /*0232*/ 	.byte	0x04
	.zero		1


	//   ....[17]....
        /*0234*/ 	.word	0x00000870
        /*0238*/ 	.word	0x000000ff
        /*023c*/ 	.word	0x00000090
        /*0240*/ 	.short	0x0100
        /*0242*/ 	.byte	0x04
	.zero		1


	//   ....[18]....
        /*0244*/ 	.word	0x00000880
        /*0248*/ 	.word	0x000000ff
        /*024c*/ 	.word	0x00000078
        /*0250*/ 	.short	0x0100
        /*0252*/ 	.byte	0x04
	.zero		1


	//   ....[19]....
        /*0254*/ 	.word	0x00000890
        /*0258*/ 	.word	0x000000ff
        /*025c*/ 	.word	0x00000098
        /*0260*/ 	.short	0x0100
        /*0262*/ 	.byte	0x04
	.zero		1


	//   ....[20]....
        /*0264*/ 	.word	0x00000970
        /*0268*/ 	.word	0x000000ff
        /*026c*/ 	.word	0x000000a0
        /*0270*/ 	.short	0x0100
        /*0272*/ 	.byte	0x06
	.zero		1


	//   ....[21]....
        /*0274*/ 	.word	0x00000980
        /*0278*/ 	.word	0x000000ff
        /*027c*/ 	.word	0x000000a8
        /*0280*/ 	.short	0x0100
        /*0282*/ 	.byte	0x06
	.zero		1


	//   ....[22]....
        /*0284*/ 	.word	0x00000ab0
        /*0288*/ 	.word	0x000000ff
        /*028c*/ 	.word	0x000000b0
        /*0290*/ 	.short	0x0100
        /*0292*/ 	.byte	0x06
	.zero		1


	//   ....[23]....
        /*0294*/ 	.word	0x00000ac0
        /*0298*/ 	.word	0x000000ff
        /*029c*/ 	.word	0x000000c0
        /*02a0*/ 	.short	0x0100
        /*02a2*/ 	.byte	0x06
	.zero		1


	//   ....[24]....
        /*02a4*/ 	.word	0x00000ad0
        /*02a8*/ 	.word	0x000000ff
        /*02ac*/ 	.word	0x000000b8
        /*02b0*/ 	.short	0x0100
        /*02b2*/ 	.byte	0x06
	.zero		1


	//   ....[25]....
        /*02b4*/ 	.word	0x00000ae0
        /*02b8*/ 	.word	0x000000ff
        /*02bc*/ 	.word	0x000000c8
        /*02c0*/ 	.short	0x0100
        /*02c2*/ 	.byte	0x06
	.zero		1


	//   ....[26]....
        /*02c4*/ 	.word	0x00000c00
        /*02c8*/ 	.word	0x000000ff
        /*02cc*/ 	.word	0x000000d0
        /*02d0*/ 	.short	0x0100
        /*02d2*/ 	.byte	0x04
	.zero		1


	//   ....[27]....
        /*02d4*/ 	.word	0x00000c10
        /*02d8*/ 	.word	0x000000ff
        /*02dc*/ 	.word	0x000000f0
        /*02e0*/ 	.short	0x0100
        /*02e2*/ 	.byte	0x04
	.zero		1


	//   ....[28]....
        /*02e4*/ 	.word	0x00000c20
        /*02e8*/ 	.word	0x000000ff
        /*02ec*/ 	.word	0x000000d8
        /*02f0*/ 	.short	0x0100
        /*02f2*/ 	.byte	0x04
	.zero		1


	//   ....[29]....
        /*02f4*/ 	.word	0x00000c30
        /*02f8*/ 	.word	0x000000ff
        /*02fc*/ 	.word	0x000000f8
        /*0300*/ 	.short	0x0100
        /*0302*/ 	.byte	0x04
	.zero		1


	//   ....[30]....
        /*0304*/ 	.word	0x00000c40
        /*0308*/ 	.word	0x000000ff
        /*030c*/ 	.word	0x000000e0
        /*0310*/ 	.short	0x0100
        /*0312*/ 	.byte	0x04
	.zero		1


	//   ....[31]....
        /*0314*/ 	.word	0x00000c50
        /*0318*/ 	.word	0x000000ff
        /*031c*/ 	.word	0x00000100
        /*0320*/ 	.short	0x0100
        /*0322*/ 	.byte	0x04
	.zero		1


	//   ....[32]....
        /*0324*/ 	.word	0x00000c60
        /*0328*/ 	.word	0x000000ff
        /*032c*/ 	.word	0x000000e8
        /*0330*/ 	.short	0x0100
        /*0332*/ 	.byte	0x04
	.zero		1


	//   ....[33]....
        /*0334*/ 	.word	0x00000c70
        /*0338*/ 	.word	0x000000ff
        /*033c*/ 	.word	0x00000108
        /*0340*/ 	.short	0x0100
        /*0342*/ 	.byte	0x04
	.zero		1


	//   ....[34]....
        /*0344*/ 	.word	0x00000d60
        /*0348*/ 	.word	0x000000ff
        /*034c*/ 	.word	0x00000110
        /*0350*/ 	.short	0x0100
        /*0352*/ 	.byte	0x04
	.zero		1


	//   ....[35]....
        /*0354*/ 	.word	0x00000d70
        /*0358*/ 	.word	0x000000ff
        /*035c*/ 	.word	0x00000120
        /*0360*/ 	.short	0x0100
        /*0362*/ 	.byte	0x04
	.zero		1


	//   ....[36]....
        /*0364*/ 	.word	0x00000d80
        /*0368*/ 	.word	0x000000ff
        /*036c*/ 	.word	0x00000118
        /*0370*/ 	.short	0x0100
        /*0372*/ 	.byte	0x04
	.zero		1


	//   ....[37]....
        /*0374*/ 	.word	0x00000d90
        /*0378*/ 	.word	0x000000ff
        /*037c*/ 	.word	0x00000128
        /*0380*/ 	.short	0x0100
        /*0382*/ 	.byte	0x04
	.zero		1


	//   ....[38]....
        /*0384*/ 	.word	0x00000e90
        /*0388*/ 	.word	0x000000ff
        /*038c*/ 	.word	0x00000130
        /*0390*/ 	.short	0x0100
        /*0392*/ 	.byte	0x06
	.zero		1


	//   ....[39]....
        /*0394*/ 	.word	0x00001a40
        /*0398*/ 	.word	0x00000003
        /*039c*/ 	.word	0x00000120
        /*03a0*/ 	.short	0x010a
        /*03a2*/ 	.byte	0xff
	.zero		1


	//   ....[40]....
        /*03a4*/ 	.word	0x00001a70
        /*03a8*/ 	.word	0x00000003
        /*03ac*/ 	.word	0x00000110
        /*03b0*/ 	.short	0x0101
        /*03b2*/ 	.byte	0xff
	.zero		1


	//   ....[41]....
        /*03b4*/ 	.word	0x00001b30
        /*03b8*/ 	.word	0x000000ff
        /*03bc*/ 	.word	0x00000030
        /*03c0*/ 	.short	0x010a
        /*03c2*/ 	.byte	0x04
	.zero		1


	//   ....[42]....
        /*03c4*/ 	.word	0x00001c00
        /*03c8*/ 	.word	0x000000ff
        /*03cc*/ 	.word	0x00000030
        /*03d0*/ 	.short	0x010a
        /*03d2*/ 	.byte	0x05
	.zero		1


	//   ....[43]....
        /*03d4*/ 	.word	0x00001d60
        /*03d8*/ 	.word	0x000000ff
        /*03dc*/ 	.word	0x00000030
        /*03e0*/ 	.short	0x010a
        /*03e2*/ 	.byte	0x04
	.zero		1


	//   ....[44]....
        /*03e4*/ 	.word	0x00001ff0
        /*03e8*/ 	.word	0x000000ff
        /*03ec*/ 	.word	0x000000a8
        /*03f0*/ 	.short	0x0101
        /*03f2*/ 	.byte	0x15
	.zero		1


	//   ....[45]....
        /*03f4*/ 	.word	0x00002010
        /*03f8*/ 	.word	0x000000ff
        /*03fc*/ 	.word	0x00000030
        /*0400*/ 	.short	0x010a
        /*0402*/ 	.byte	0x04
	.zero		1


	//   ....[46]....
        /*0404*/ 	.word	0x00002090
        /*0408*/ 	.word	0x000000ff
        /*040c*/ 	.word	0x00000030
        /*0410*/ 	.short	0x010a
        /*0412*/ 	.byte	0x06
	.zero		1


	//   ....[47]....
        /*0414*/ 	.word	0x000021d0
        /*0418*/ 	.word	0x000000ff
        /*041c*/ 	.word	0x00000030
        /*0420*/ 	.short	0x010a
        /*0422*/ 	.byte	0x04
	.zero		1


	//   ....[48]....
        /*0424*/ 	.word	0x00002490
        /*0428*/ 	.word	0x00000003
        /*042c*/ 	.word	0x000000b0
        /*0430*/ 	.short	0x010a
        /*0432*/ 	.byte	0xff
	.zero		1


	//   ....[49]....
        /*0434*/ 	.word	0x000025e0
        /*0438*/ 	.word	0x00000000
        /*043c*/ 	.word	0x00000000
        /*0440*/ 	.short	0x0101
        /*0442*/ 	.byte	0xff
	.zero		1


	//   ....[50]....
        /*0444*/ 	.word	0x00002b90
        /*0448*/ 	.word	0x000000ff
        /*044c*/ 	.word	0x00000000
        /*0450*/ 	.short	0x010a
        /*0452*/ 	.byte	0x04
	.zero		1


	//   ....[51]....
        /*0454*/ 	.word	0x00002c20
        /*0458*/ 	.word	0x000000ff
        /*045c*/ 	.word	0x00000000
        /*0460*/ 	.short	0x010a
        /*0462*/ 	.byte	0x05
	.zero		1


	//   ....[52]....
        /*0464*/ 	.word	0x00002cb0
        /*0468*/ 	.word	0x000000ff
        /*046c*/ 	.word	0x00000000
        /*0470*/ 	.short	0x010a
        /*0472*/ 	.byte	0x05
	.zero		1


	//   ....[53]....
        /*0474*/ 	.word	0x00002d40
        /*0478*/ 	.word	0x000000ff
        /*047c*/ 	.word	0x00000000
        /*0480*/ 	.short	0x010a
        /*0482*/ 	.byte	0x05
	.zero		1


	//   ....[54]....
        /*0484*/ 	.word	0x00002dd0
        /*0488*/ 	.word	0x000000ff
        /*048c*/ 	.word	0x00000000
        /*0490*/ 	.short	0x010a
        /*0492*/ 	.byte	0x05
	.zero		1


	//   ....[55]....
        /*0494*/ 	.word	0x00002e70
        /*0498*/ 	.word	0x00000000
        /*049c*/ 	.word	0x00000000
        /*04a0*/ 	.short	0x010a
        /*04a2*/ 	.byte	0xff
	.zero		1


	//   ....[56]....
        /*04a4*/ 	.word	0x00002f90
        /*04a8*/ 	.word	0x00000002
        /*04ac*/ 	.word	0x00000110
        /*04b0*/ 	.short	0x010a
        /*04b2*/ 	.byte	0xff
	.zero		1


	//   ....[57]....
        /*04b4*/ 	.word	0x00002ff0
        /*04b8*/ 	.word	0x00000004
        /*04bc*/ 	.word	0x00000000
        /*04c0*/ 	.short	0x0101
        /*04c2*/ 	.byte	0xff
	.zero		1


	//   ....[58]....
        /*04c4*/ 	.word	0x00003010
        /*04c8*/ 	.word	0x000000ff
        /*04cc*/ 	.word	0x000000c0
        /*04d0*/ 	.short	0x010a
        /*04d2*/ 	.byte	0x04
	.zero		1


	//   ....[59]....
        /*04d4*/ 	.word	0x00003130
        /*04d8*/ 	.word	0x00000002
        /*04dc*/ 	.word	0x000000b0
        /*04e0*/ 	.short	0x010a
        /*04e2*/ 	.byte	0xff
	.zero		1


	//   ....[60]....
        /*04e4*/ 	.word	0x00003240
        /*04e8*/ 	.word	0x00000002
        /*04ec*/ 	.word	0x00000000
        /*04f0*/ 	.short	0x0101
        /*04f2*/ 	.byte	0xff
	.zero		1


	//   ....[61]....
        /*04f4*/ 	.word	0x000032d0
        /*04f8*/ 	.word	0x000000ff
        /*04fc*/ 	.word	0x000000c0
        /*0500*/ 	.short	0x0106
        /*0502*/ 	.byte	0x04
	.zero		1


	//   ....[62]....
        /*0504*/ 	.word	0x000032f0
        /*0508*/ 	.word	0x000000ff
        /*050c*/ 	.word	0x000000c0
        /*0510*/ 	.short	0x010a
        /*0512*/ 	.byte	0x04
	.zero		1


	//   ....[63]....
        /*0514*/ 	.word	0x00003380
        /*0518*/ 	.word	0x000000ff
        /*051c*/ 	.word	0x000000c0
        /*0520*/ 	.short	0x0106
        /*0522*/ 	.byte	0x07
	.zero		1


	//   ....[64]....
        /*0524*/ 	.word	0x000033c0
        /*0528*/ 	.word	0x00000000
        /*052c*/ 	.word	0x000000c0
        /*0530*/ 	.short	0x010a
        /*0532*/ 	.byte	0xff
	.zero		1


	//   ....[65]....
        /*0534*/ 	.word	0x00003600
        /*0538*/ 	.word	0x000000ff
        /*053c*/ 	.word	0x00000008
        /*0540*/ 	.short	0x010a
        /*0542*/ 	.byte	0x05
	.zero		1


	//   ....[66]....
        /*0544*/ 	.word	0x00003620
        /*0548*/ 	.word	0x000000ff
        /*054c*/ 	.word	0x00000008
        /*0550*/ 	.short	0x010a
        /*0552*/ 	.byte	0x05
	.zero		1


	//   ....[67]....
        /*0554*/ 	.word	0x000037b0
        /*0558*/ 	.word	0x000000ff
        /*055c*/ 	.word	0x00000008
        /*0560*/ 	.short	0x010a
        /*0562*/ 	.byte	0x05
	.zero		1


	//   ....[68]....
        /*0564*/ 	.word	0x000037d0
        /*0568*/ 	.word	0x000000ff
        /*056c*/ 	.word	0x00000008
        /*0570*/ 	.short	0x010a
        /*0572*/ 	.byte	0x05
	.zero		1


	//   ....[69]....
        /*0574*/ 	.word	0x00003890
        /*0578*/ 	.word	0x000000ff
        /*057c*/ 	.word	0x00000000
        /*0580*/ 	.short	0x0101
        /*0582*/ 	.byte	0x04
	.zero		1


	//   ....[70]....
        /*0584*/ 	.word	0x00003c50
        /*0588*/ 	.word	0x00000000
        /*058c*/ 	.word	0x000000b0
        /*0590*/ 	.short	0x010a
        /*0592*/ 	.byte	0xff
	.zero		1


	//   ....[71]....
        /*0594*/ 	.word	0x00003d10
        /*0598*/ 	.word	0x00000000
        /*059c*/ 	.word	0x00000000
        /*05a0*/ 	.short	0x0101
        /*05a2*/ 	.byte	0xff
	.zero		1


	//   ....[72]....
        /*05a4*/ 	.word	0x00003dd0
        /*05a8*/ 	.word	0x000000ff
        /*05ac*/ 	.word	0x00000000
        /*05b0*/ 	.short	0x010a
        /*05b2*/ 	.byte	0x04
	.zero		1


	//   ....[73]....
        /*05b4*/ 	.word	0x00003de0
        /*05b8*/ 	.word	0x000000ff
        /*05bc*/ 	.word	0x000000f0
        /*05c0*/ 	.short	0x010a
        /*05c2*/ 	.byte	0x2e
	.zero		1


	//   ....[74]....
        /*05c4*/ 	.word	0x00003e90
        /*05c8*/ 	.word	0x000000ff
        /*05cc*/ 	.word	0x00000000
        /*05d0*/ 	.short	0x010a
        /*05d2*/ 	.byte	0x07
	.zero		1


	//   ....[75]....
        /*05d4*/ 	.word	0x00003fc0
        /*05d8*/ 	.word	0x000000ff
        /*05dc*/ 	.word	0x00000000
        /*05e0*/ 	.short	0x010a
        /*05e2*/ 	.byte	0x04
	.zero		1


	//   ....[76]....
        /*05e4*/ 	.word	0x00004400
        /*05e8*/ 	.word	0x000000ff
        /*05ec*/ 	.word	0x00000000
        /*05f0*/ 	.short	0x010a
        /*05f2*/ 	.byte	0x04
	.zero		1


	//   ....[77]....
        /*05f4*/ 	.word	0x00004490
        /*05f8*/ 	.word	0x000000ff
        /*05fc*/ 	.word	0x00000000
        /*0600*/ 	.short	0x010a
        /*0602*/ 	.byte	0x05
	.zero		1


	//   ....[78]....
        /*0604*/ 	.word	0x00004520
        /*0608*/ 	.word	0x000000ff
        /*060c*/ 	.word	0x00000000
        /*0610*/ 	.short	0x010a
        /*0612*/ 	.byte	0x05
	.zero		1


	//   ....[79]....
        /*0614*/ 	.word	0x000045c0
        /*0618*/ 	.word	0x00000000
        /*061c*/ 	.word	0x00000000
        /*0620*/ 	.short	0x010a
        /*0622*/ 	.byte	0xff
	.zero		1


	//   ....[80]....
        /*0624*/ 	.word	0x00004600
        /*0628*/ 	.word	0x00000000
        /*062c*/ 	.word	0x00000000
        /*0630*/ 	.short	0x010a
        /*0632*/ 	.byte	0xff
	.zero		1


	//   ....[81]....
        /*0634*/ 	.word	0x00004670
        /*0638*/ 	.word	0x000000ff
        /*063c*/ 	.word	0x00000000
        /*0640*/ 	.short	0x0101
        /*0642*/ 	.byte	0x04
	.zero		1


	//   ....[82]....
        /*0644*/ 	.word	0x000046b0
        /*0648*/ 	.word	0x000000ff
        /*064c*/ 	.word	0x00000130
        /*0650*/ 	.short	0x010a
        /*0652*/ 	.byte	0x29
	.zero		1


	//   ....[83]....
        /*0654*/ 	.word	0x00004700
        /*0658*/ 	.word	0x000000ff
        /*065c*/ 	.word	0x00000000
        /*0660*/ 	.short	0x0101
        /*0662*/ 	.byte	0x04
	.zero		1


	//   ....[84]....
        /*0664*/ 	.word	0x00004ba0
        /*0668*/ 	.word	0x0000000c
        /*066c*/ 	.word	0x000000b0
        /*0670*/ 	.short	0x010a
        /*0672*/ 	.byte	0xff
	.zero		1


	//   ....[85]....
        /*0674*/ 	.word	0x00004d10
        /*0678*/ 	.word	0x00000000
        /*067c*/ 	.word	0x00000000
        /*0680*/ 	.short	0x0101
        /*0682*/ 	.byte	0xff
	.zero		1


	//   ....[86]....
        /*0684*/ 	.word	0x000051a0
        /*0688*/ 	.word	0x000000ff
        /*068c*/ 	.word	0x000000a8
        /*0690*/ 	.short	0x010a
        /*0692*/ 	.byte	0x15
	.zero		1


	//   ....[87]....
        /*0694*/ 	.word	0x00005320
        /*0698*/ 	.word	0x000000ff
        /*069c*/ 	.word	0x00000080
        /*06a0*/ 	.short	0x010a
        /*06a2*/ 	.byte	0x15
	.zero		1


	//   ....[88]....
        /*06a4*/ 	.word	0x00005520
        /*06a8*/ 	.word	0x000000ff
        /*06ac*/ 	.word	0x00000060
        /*06b0*/ 	.short	0x010b
        /*06b2*/ 	.byte	0x15
	.zero		1


	//   ....[89]....
        /*06b4*/ 	.word	0x00005530
        /*06b8*/ 	.word	0x000000ff
        /*06bc*/ 	.word	0x00000000
        /*06c0*/ 	.short	0x0101
        /*06c2*/ 	.byte	0x06
	.zero		1


	//   ....[90]....
        /*06c4*/ 	.word	0x00005540
        /*06c8*/ 	.word	0x000000ff
        /*06cc*/ 	.word	0x00000088
        /*06d0*/ 	.short	0x010a
        /*06d2*/ 	.byte	0x15
	.zero		1


	//   ....[91]....
        /*06d4*/ 	.word	0x000056f0
        /*06d8*/ 	.word	0x000000ff
        /*06dc*/ 	.word	0x00000068
        /*06e0*/ 	.short	0x010b
        /*06e2*/ 	.byte	0x15
	.zero		1


	//   ....[92]....
        /*06e4*/ 	.word	0x00005700
        /*06e8*/ 	.word	0x000000ff
        /*06ec*/ 	.word	0x00000000
        /*06f0*/ 	.short	0x0101
        /*06f2*/ 	.byte	0x06
	.zero		1


	//   ....[93]....
        /*06f4*/ 	.word	0x00005710
        /*06f8*/ 	.word	0x000000ff
        /*06fc*/ 	.word	0x00000090
        /*0700*/ 	.short	0x010a
        /*0702*/ 	.byte	0x15
	.zero		1


	//   ....[94]....
        /*0704*/ 	.word	0x000058c0
        /*0708*/ 	.word	0x000000ff
        /*070c*/ 	.word	0x00000070
        /*0710*/ 	.short	0x010b
        /*0712*/ 	.byte	0x15
	.zero		1


	//   ....[95]....
        /*0714*/ 	.word	0x000058d0
        /*0718*/ 	.word	0x000000ff
        /*071c*/ 	.word	0x00000000
        /*0720*/ 	.short	0x0101
        /*0722*/ 	.byte	0x06
	.zero		1


	//   ....[96]....
        /*0724*/ 	.word	0x000058e0
        /*0728*/ 	.word	0x000000ff
        /*072c*/ 	.word	0x00000098
        /*0730*/ 	.short	0x010a
        /*0732*/ 	.byte	0x15
	.zero		1


	//   ....[97]....
        /*0734*/ 	.word	0x00005b20
        /*0738*/ 	.word	0x000000ff
        /*073c*/ 	.word	0x00000078
        /*0740*/ 	.short	0x010b
        /*0742*/ 	.byte	0x15
	.zero		1


	//   ....[98]....
        /*0744*/ 	.word	0x00005b30
        /*0748*/ 	.word	0x000000ff
        /*074c*/ 	.word	0x00000000
        /*0750*/ 	.short	0x0101
        /*0752*/ 	.byte	0x25
	.zero		1


	//   ....[99]....
        /*0754*/ 	.word	0x00005b70
        /*0758*/ 	.word	0x000000ff
        /*075c*/ 	.word	0x00000080
        /*0760*/ 	.short	0x010a
        /*0762*/ 	.byte	0x15
	.zero		1


	//   ....[100]....
        /*0764*/ 	.word	0x00005b90
        /*0768*/ 	.word	0x000000ff
        /*076c*/ 	.word	0x00000088
        /*0770*/ 	.short	0x010a
        /*0772*/ 	.byte	0x15
	.zero		1


	//   ....[101]....
        /*0774*/ 	.word	0x00005bb0
        /*0778*/ 	.word	0x000000ff
        /*077c*/ 	.word	0x00000090
        /*0780*/ 	.short	0x010a
        /*0782*/ 	.byte	0x15
	.zero		1


	//   ....[102]....
        /*0784*/ 	.word	0x00005bf0
        /*0788*/ 	.word	0x00000000
        /*078c*/ 	.word	0x00000098
        /*0790*/ 	.short	0x010a
        /*0792*/ 	.byte	0xff
	.zero		1


	//   ....[103]....
        /*0794*/ 	.word	0x00005f50
        /*0798*/ 	.word	0x00000003
        /*079c*/ 	.word	0x000000b0
        /*07a0*/ 	.short	0x010a
        /*07a2*/ 	.byte	0xff
	.zero		1


	//   ....[104]....
        /*07a4*/ 	.word	0x000060d0
        /*07a8*/ 	.word	0x00000000
        /*07ac*/ 	.word	0x00000000
        /*07b0*/ 	.short	0x0101
        /*07b2*/ 	.byte	0xff
	.zero		1


	//   ....[105]....
        /*07b4*/ 	.word	0x00006c40
        /*07b8*/ 	.word	0x000000ff
        /*07bc*/ 	.word	0x00000060
        /*07c0*/ 	.short	0x010a
        /*07c2*/ 	.byte	0x2b
	.zero		1


	//   ....[106]....
        /*07c4*/ 	.word	0x00006c80
        /*07c8*/ 	.word	0x0000004b
        /*07cc*/ 	.word	0x000000d0
        /*07d0*/ 	.short	0x010a
        /*07d2*/ 	.byte	0xff
	.zero		1


	//   ....[107]....
        /*07d4*/ 	.word	0x00006d70
        /*07d8*/ 	.word	0x000000ff
        /*07dc*/ 	.word	0x00000060
        /*07e0*/ 	.short	0x010a
        /*07e2*/ 	.byte	0x2b
	.zero		1


	//   ....[108]....
        /*07e4*/ 	.word	0x00006e60
        /*07e8*/ 	.word	0x0000004b
        /*07ec*/ 	.word	0x000000d0
        /*07f0*/ 	.short	0x010a
        /*07f2*/ 	.byte	0xff
	.zero		1


	//   ....[109]....
        /*07f4*/ 	.word	0x00007680
        /*07f8*/ 	.word	0x00000000
        /*07fc*/ 	.word	0x00000000
        /*0800*/ 	.short	0x0101
        /*0802*/ 	.byte	0xff
	.zero		1


	//   ....[110]....
        /*0804*/ 	.word	0x00007690
        /*0808*/ 	.word	0x00000003
        /*080c*/ 	.word	0x00000060
        /*0810*/ 	.short	0x010a
        /*0812*/ 	.byte	0xff
	.zero		1


	//   ....[111]....
        /*0814*/ 	.word	0x00007770
        /*0818*/ 	.word	0x00000003
        /*081c*/ 	.word	0x00000060
        /*0820*/ 	.short	0x010a
        /*0822*/ 	.byte	0xff
	.zero		1


	//   ....[112]....
        /*0824*/ 	.word	0x00008030
        /*0828*/ 	.word	0x0000004d
        /*082c*/ 	.word	0x00000000
        /*0830*/ 	.short	0x0101
        /*0832*/ 	.byte	0xff
	.zero		1


	//   ....[113]....
        /*0834*/ 	.word	0x00008050
        /*0838*/ 	.word	0x00000000
        /*083c*/ 	.word	0x00000060
        /*0840*/ 	.short	0x010a
        /*0842*/ 	.byte	0xff
	.zero		1


	//   ....[114]....
        /*0844*/ 	.word	0x00008120
        /*0848*/ 	.word	0x00000000
        /*084c*/ 	.word	0x00000060
        /*0850*/ 	.short	0x010a
        /*0852*/ 	.byte	0xff
	.zero		1


	//   ....[115]....
        /*0854*/ 	.word	0x000089e0
        /*0858*/ 	.word	0x0000004d
        /*085c*/ 	.word	0x00000000
        /*0860*/ 	.short	0x0101
        /*0862*/ 	.byte	0xff
	.zero		1


	//   ....[116]....
        /*0864*/ 	.word	0x00008a00
        /*0868*/ 	.word	0x00000000
        /*086c*/ 	.word	0x00000060
        /*0870*/ 	.short	0x010a
        /*0872*/ 	.byte	0xff
	.zero		1


	//   ....[117]....
        /*0874*/ 	.word	0x00008ad0
        /*0878*/ 	.word	0x00000000
        /*087c*/ 	.word	0x00000060
        /*0880*/ 	.short	0x010a
        /*0882*/ 	.byte	0xff
	.zero		1


	//   ....[118]....
        /*0884*/ 	.word	0x00008de0
        /*0888*/ 	.word	0x0000004b
        /*088c*/ 	.word	0x00000000
        /*0890*/ 	.short	0x0101
        /*0892*/ 	.byte	0xff
	.zero		1


	//   ....[119]....
        /*0894*/ 	.word	0x000093e0
        /*0898*/ 	.word	0x00000002
        /*089c*/ 	.word	0x00000000
        /*08a0*/ 	.short	0x0101
        /*08a2*/ 	.byte	0xff
	.zero		1


	//   ....[120]....
        /*08a4*/ 	.word	0x00009670
        /*08a8*/ 	.word	0x000000ff
        /*08ac*/ 	.word	0x00000000
        /*08b0*/ 	.short	0x0101
        /*08b2*/ 	.byte	0x04
	.zero		1


	//   ....[121]....
        /*08b4*/ 	.word	0x00009690
        /*08b8*/ 	.word	0x00000003
        /*08bc*/ 	.word	0x00000120
        /*08c0*/ 	.short	0x010a
        /*08c2*/ 	.byte	0xff
	.zero		1


	//   ....[122]....
        /*08c4*/ 	.word	0x000096f0
        /*08c8*/ 	.word	0x00000000
        /*08cc*/ 	.word	0x00000030
        /*08d0*/ 	.short	0x010a
        /*08d2*/ 	.byte	0xff
	.zero		1


	//   ....[123]....
        /*08d4*/ 	.word	0x00009750
        /*08d8*/ 	.word	0x00000000
        /*08dc*/ 	.word	0x00000030
        /*08e0*/ 	.short	0x010a
        /*08e2*/ 	.byte	0xff
	.zero		1


	//   ....[124]....
        /*08e4*/ 	.word	0x000097a0
        /*08e8*/ 	.word	0x00000003
        /*08ec*/ 	.word	0x000000b0
        /*08f0*/ 	.short	0x010a
        /*08f2*/ 	.byte	0xff
	.zero		1


	//   ....[125]....
        /*08f4*/ 	.word	0x00009800
        /*08f8*/ 	.word	0x00000000
        /*08fc*/ 	.word	0x00000000
        /*0900*/ 	.short	0x010a
        /*0902*/ 	.byte	0xff
	.zero		1


	//   ....[126]....
        /*0904*/ 	.word	0x00009860
        /*0908*/ 	.word	0x00000000
        /*090c*/ 	.word	0x00000000
        /*0910*/ 	.short	0x010a
        /*0912*/ 	.byte	0xff
	.zero		1


	//   ....[127]....
        /*0914*/ 	.word	0x000098c0
        /*0918*/ 	.word	0x00000000
        /*091c*/ 	.word	0x00000000
        /*0920*/ 	.short	0x010a
        /*0922*/ 	.byte	0xff
	.zero		1


	//   ....[128]....
        /*0924*/ 	.word	0x00009920
        /*0928*/ 	.word	0x00000000
        /*092c*/ 	.word	0x00000000
        /*0930*/ 	.short	0x010a
        /*0932*/ 	.byte	0xff
	.zero		1


	//   ....[129]....
        /*0934*/ 	.word	0x00009980
        /*0938*/ 	.word	0x00000000
        /*093c*/ 	.word	0x00000000
        /*0940*/ 	.short	0x010a
        /*0942*/ 	.byte	0xff
	.zero		1


	//   ....[130]....
        /*0944*/ 	.word	0x000099d0
        /*0948*/ 	.word	0x00000002
        /*094c*/ 	.word	0x00000110
        /*0950*/ 	.short	0x010a
        /*0952*/ 	.byte	0xff
	.zero		1


	//   ....[131]....
        /*0954*/ 	.word	0x00009a30
        /*0958*/ 	.word	0x00000002
        /*095c*/ 	.word	0x000000c0
        /*0960*/ 	.short	0x010a
        /*0962*/ 	.byte	0xff
	.zero		1


	//   ....[132]....
        /*0964*/ 	.word	0x00009a80
        /*0968*/ 	.word	0x00000002
        /*096c*/ 	.word	0x000000b0
        /*0970*/ 	.short	0x010a
        /*0972*/ 	.byte	0xff
	.zero		1


	//   ....[133]....
        /*0974*/ 	.word	0x00009ae0
        /*0978*/ 	.word	0x00000000
        /*097c*/ 	.word	0x000000c0
        /*0980*/ 	.short	0x010a
        /*0982*/ 	.byte	0xff
	.zero		1


	//   ....[134]....
        /*0984*/ 	.word	0x00009b40
        /*0988*/ 	.word	0x00000000
        /*098c*/ 	.word	0x00000008
        /*0990*/ 	.short	0x010a
        /*0992*/ 	.byte	0xff
	.zero		1


	//   ....[135]....
        /*0994*/ 	.word	0x00009c30
        /*0998*/ 	.word	0x00000000
        /*099c*/ 	.word	0x00000008
        /*09a0*/ 	.short	0x010a
        /*09a2*/ 	.byte	0xff
	.zero		1


	//   ....[136]....
        /*09a4*/ 	.word	0x00009c80
        /*09a8*/ 	.word	0x00000000
        /*09ac*/ 	.word	0x000000b0
        /*09b0*/ 	.short	0x010a
        /*09b2*/ 	.byte	0xff
	.zero		1


	//   ....[137]....
        /*09b4*/ 	.word	0x00009ce0
        /*09b8*/ 	.word	0x00000000
        /*09bc*/ 	.word	0x000000f0
        /*09c0*/ 	.short	0x010a
        /*09c2*/ 	.byte	0xff
	.zero		1


	//   ....[138]....
        /*09c4*/ 	.word	0x00009d40
        /*09c8*/ 	.word	0x00000000
        /*09cc*/ 	.word	0x00000000
        /*09d0*/ 	.short	0x010a
        /*09d2*/ 	.byte	0xff
	.zero		1


	//   ....[139]....
        /*09d4*/ 	.word	0x00009da0
        /*09d8*/ 	.word	0x00000000
        /*09dc*/ 	.word	0x00000000
        /*09e0*/ 	.short	0x010a
        /*09e2*/ 	.byte	0xff
	.zero		1


	//   ....[140]....
        /*09e4*/ 	.word	0x00009e00
        /*09e8*/ 	.word	0x00000000
        /*09ec*/ 	.word	0x00000000
        /*09f0*/ 	.short	0x010a
        /*09f2*/ 	.byte	0xff
	.zero		1


	//   ....[141]....
        /*09f4*/ 	.word	0x00009e60
        /*09f8*/ 	.word	0x00000000
        /*09fc*/ 	.word	0x00000000
        /*0a00*/ 	.short	0x010a
        /*0a02*/ 	.byte	0xff
	.zero		1


	//   ....[142]....
        /*0a04*/ 	.word	0x00009ec0
        /*0a08*/ 	.word	0x00000000
        /*0a0c*/ 	.word	0x00000130
        /*0a10*/ 	.short	0x010a
        /*0a12*/ 	.byte	0xff
	.zero		1


	//   ....[143]....
        /*0a14*/ 	.word	0x00009f10
        /*0a18*/ 	.word	0x0000000c
        /*0a1c*/ 	.word	0x000000b0
        /*0a20*/ 	.short	0x010a
        /*0a22*/ 	.byte	0xff
	.zero		1


	//   ....[144]....
        /*0a24*/ 	.word	0x00009f70
        /*0a28*/ 	.word	0x00000000
        /*0a2c*/ 	.word	0x000000a8
        /*0a30*/ 	.short	0x010a
        /*0a32*/ 	.byte	0xff
	.zero		1


	//   ....[145]....
        /*0a34*/ 	.word	0x00009fd0
        /*0a38*/ 	.word	0x00000000
        /*0a3c*/ 	.word	0x00000080
        /*0a40*/ 	.short	0x010a
        /*0a42*/ 	.byte	0xff
	.zero		1


	//   ....[146]....
        /*0a44*/ 	.word	0x0000a030
        /*0a48*/ 	.word	0x00000000
        /*0a4c*/ 	.word	0x00000088
        /*0a50*/ 	.short	0x010a
        /*0a52*/ 	.byte	0xff
	.zero		1


	//   ....[147]....
        /*0a54*/ 	.word	0x0000a090
        /*0a58*/ 	.word	0x00000000
        /*0a5c*/ 	.word	0x00000090
        /*0a60*/ 	.short	0x010a
        /*0a62*/ 	.byte	0xff
	.zero		1


	//   ....[148]....
        /*0a64*/ 	.word	0x0000a0f0
        /*0a68*/ 	.word	0x00000000
        /*0a6c*/ 	.word	0x00000098
        /*0a70*/ 	.short	0x010a
        /*0a72*/ 	.byte	0xff
	.zero		1


	//   ....[149]....
        /*0a74*/ 	.word	0x0000a150
        /*0a78*/ 	.word	0x00000000
        /*0a7c*/ 	.word	0x00000080
        /*0a80*/ 	.short	0x010a
        /*0a82*/ 	.byte	0xff
	.zero		1


	//   ....[150]....
        /*0a84*/ 	.word	0x0000a1b0
        /*0a88*/ 	.word	0x00000000
        /*0a8c*/ 	.word	0x00000088
        /*0a90*/ 	.short	0x010a
        /*0a92*/ 	.byte	0xff
	.zero		1


	//   ....[151]....
        /*0a94*/ 	.word	0x0000a210
        /*0a98*/ 	.word	0x00000000
        /*0a9c*/ 	.word	0x00000090
        /*0aa0*/ 	.short	0x010a
        /*0aa2*/ 	.byte	0xff
	.zero		1


	//   ....[152]....
        /*0aa4*/ 	.word	0x0000a260
        /*0aa8*/ 	.word	0x00000003
        /*0aac*/ 	.word	0x000000b0
        /*0ab0*/ 	.short	0x010a
        /*0ab2*/ 	.byte	0xff
	.zero		1


	//   ....[153]....
        /*0ab4*/ 	.word	0x0000a2c0
        /*0ab8*/ 	.word	0x00000002
        /*0abc*/ 	.word	0x00000060
        /*0ac0*/ 	.short	0x010a
        /*0ac2*/ 	.byte	0xff
	.zero		1


	//   ....[154]....
        /*0ac4*/ 	.word	0x0000a310
        /*0ac8*/ 	.word	0x0000004b
        /*0acc*/ 	.word	0x000000d0
        /*0ad0*/ 	.short	0x010a
        /*0ad2*/ 	.byte	0xff
	.zero		1


	//   ....[155]....
        /*0ad4*/ 	.word	0x0000a360
        /*0ad8*/ 	.word	0x00000003
        /*0adc*/ 	.word	0x00000060
        /*0ae0*/ 	.short	0x010a
        /*0ae2*/ 	.byte	0xff
	.zero		1


	//   ....[156]....
        /*0ae4*/ 	.word	0x0000a3b0
        /*0ae8*/ 	.word	0x00000000
        /*0aec*/ 	.word	0x00000060
        /*0af0*/ 	.short	0x010a
        /*0af2*/ 	.byte	0xff
	.zero		1


	//   ....[157]....
        /*0af4*/ 	.word	0x0000a400
        /*0af8*/ 	.word	0x00000000
        /*0afc*/ 	.word	0x00000060
        /*0b00*/ 	.short	0x010a
        /*0b02*/ 	.byte	0xff
	.zero		1


	//----- nvinfo : EIATTR_NUM_MBARRIERS
	.align		4
.L_47:
        /*0b04*/ 	.byte	0x03, 0x38
        /*0b06*/ 	.short	0x0027


	//----- nvinfo : EIATTR_EXIT_INSTR_OFFSETS
	.align		4
        /*0b08*/ 	.byte	0x04, 0x1c
        /*0b0a*/ 	.short	(.L_49 - .L_48)


	//   ....[0]....
.L_48:
        /*0b0c*/ 	.word	0x00002ea0


	//   ....[1]....
        /*0b10*/ 	.word	0x00003390


	//   ....[2]....
        /*0b14*/ 	.word	0x000033f0


	//   ....[3]....
        /*0b18*/ 	.word	0x00004930


	//   ....[4]....
        /*0b1c*/ 	.word	0x00005c20


	//   ....[5]....
        /*0b20*/ 	.word	0x00005c60


	//   ....[6]....
        /*0b24*/ 	.word	0x00009560


	//   ....[7]....
        /*0b28*/ 	.word	0x000095e0


	//   ....[8]....
        /*0b2c*/ 	.word	0x00009610


	//   ....[9]....
        /*0b30*/ 	.word	0x00009680


	//----- nvinfo : EIATTR_MAX_THREADS
	.align		4
.L_49:
        /*0b34*/ 	.byte	0x04, 0x05
        /*0b36*/ 	.short	(.L_51 - .L_50)
.L_50:
        /*0b38*/ 	.word	0x00000100
        /*0b3c*/ 	.word	0x00000001
        /*0b40*/ 	.word	0x00000001


	//----- nvinfo : EIATTR_CRS_STACK_SIZE
	.align		4
.L_51:
        /*0b44*/ 	.byte	0x04, 0x1e
        /*0b46*/ 	.short	(.L_53 - .L_52)
.L_52:
        /*0b48*/ 	.word	0x00000000


	//----- nvinfo : EIATTR_CBANK_PARAM_SIZE
	.align		4
.L_53:
        /*0b4c*/ 	.byte	0x03, 0x19
        /*0b4e*/ 	.short	0x0800


	//----- nvinfo : EIATTR_PARAM_CBANK
	.align		4
        /*0b50*/ 	.byte	0x04, 0x0a
        /*0b52*/ 	.short	(.L_55 - .L_54)
	.align		4
.L_54:
        /*0b54*/ 	.word	index@(.nv.constant0._ZN7cutlass13device_kernelINS_4gemm6kernel13GemmUniversalIN4cute5tupleIJiiiiEEENS1_10collective13CollectiveMmaINS1_35MainloopSm100TmaUmmaWarpSpecializedILi6ELi2ELi4ENS5_IJNS4_1CILi2EEESB_NSA_ILi1EEEEEEEENS5_IJNSA_ILi128EEESF_NSA_ILi64EEEEEENS_10tfloat32_tENS5_IJlSC_lEEESI_SJ_NS4_8TiledMMAINS4_8MMA_AtomIJNS4_23SM100_MMA_TF32_2x1SM_SSISI_SI_fLi128ELi128ELNS4_4UMMA5MajorE0ELSO_0ELNSN_7ScaleInE0ELSP_0EEEEEENS4_6LayoutINS5_IJSC_SC_SC_EEENS5_IJNSA_ILi0EEESU_SU_EEEEENS5_IJNS4_10UnderscoreESX_SX_EEEEENS4_28SM100_TMA_2SM_LOAD_MULTICASTENS4_14ComposedLayoutINS4_7SwizzleILi3ELi4ELi3EEENS4_18smem_ptr_flag_bitsILi32EEENSS_INS5_IJNSA_ILi8EEENSA_ILi32EEEEEENS5_IJS17_SC_EEEEEEEvNS4_8identityENS4_18SM100_TMA_2SM_LOADES1B_vS1C_EENS_8epilogue10collective18CollectiveEpilogueINS1F_23Sm100TmaWarpSpecializedILi4ELi2ELi16ELb1ELb0EEEJNS5_IJSG_SF_SG_EEENS5_IJNSS_ISG_SC_EENSS_INS5_IJNSA_ILi16EEESB_EEENS5_IJSC_SG_EEEEEEEESI_SJ_SI_SJ_NS1F_6fusion15FusionCallbacksIS1J_NS1R_17LinearCombinationISI_fSI_fLNS_15FloatRoundStyleE2EEES1K_S1Q_JEEENS4_5SM1004TMEM4LOAD26SM100_TMEM_LOAD_32dp32b16xENS4_13SM90_TMA_LOADENS11_INS12_ILi2ELi4ELi3EEES15_NSS_INS5_IJS16_S1M_EEENS5_IJS1M_SC_EEEEEEENS4_39AutoVectorizingCopyWithAssumedAlignmentILi128EEENS4_14SM90_TMA_STOREES26_S28_S28_EEEvvEEEEvNT_6ParamsE)
        /*0b58*/ 	.short	0x0380
        /*0b5a*/ 	.short	0x0800


	//----- nvinfo : EIATTR_SW_WAR
	.align		4
.L_55:
        /*0b5c*/ 	.byte	0x04, 0x36
        /*0b5e*/ 	.short	(.L_57 - .L_56)
.L_56:
        /*0b60*/ 	.word	0x00000008
.L_57:


//--------------------- .nv.callgraph             --------------------------
	.section	.nv.callgraph,"",@"SHT_CUDA_CALLGRAPH"
	.align	4
	.sectionentsize	8
	.align		4
        /*0000*/ 	.word	0x00000000
	.align		4
        /*0004*/ 	.word	0xffffffff
	.align		4
        /*0008*/ 	.word	index@(_ZN7cutlass13device_kernelINS_4gemm6kernel13GemmUniversalIN4cute5tupleIJiiiiEEENS1_10collective13CollectiveMmaINS1_35MainloopSm100TmaUmmaWarpSpecializedILi6ELi2ELi4ENS5_IJNS4_1CILi2EEESB_NSA_ILi1EEEEEEEENS5_IJNSA_ILi128EEESF_NSA_ILi64EEEEEENS_10tfloat32_tENS5_IJlSC_lEEESI_SJ_NS4_8TiledMMAINS4_8MMA_AtomIJNS4_23SM100_MMA_TF32_2x1SM_SSISI_SI_fLi128ELi128ELNS4_4UMMA5MajorE0ELSO_0ELNSN_7ScaleInE0ELSP_0EEEEEENS4_6LayoutINS5_IJSC_SC_SC_EEENS5_IJNSA_ILi0EEESU_SU_EEEEENS5_IJNS4_10UnderscoreESX_SX_EEEEENS4_28SM100_TMA_2SM_LOAD_MULTICASTENS4_14ComposedLayoutINS4_7SwizzleILi3ELi4ELi3EEENS4_18smem_ptr_flag_bitsILi32EEENSS_INS5_IJNSA_ILi8EEENSA_ILi32EEEEEENS5_IJS17_SC_EEEEEEEvNS4_8identityENS4_18SM100_TMA_2SM_LOADES1B_vS1C_EENS_8epilogue10collective18CollectiveEpilogueINS1F_23Sm100TmaWarpSpecializedILi4ELi2ELi16ELb1ELb0EEEJNS5_IJSG_SF_SG_EEENS5_IJNSS_ISG_SC_EENSS_INS5_IJNSA_ILi16EEESB_EEENS5_IJSC_SG_EEEEEEEESI_SJ_SI_SJ_NS1F_6fusion15FusionCallbacksIS1J_NS1R_17LinearCombinationISI_fSI_fLNS_15FloatRoundStyleE2EEES1K_S1Q_JEEENS4_5SM1004TMEM4LOAD26SM100_TMEM_LOAD_32dp32b16xENS4_13SM90_TMA_LOADENS11_INS12_ILi2ELi4ELi3EEES15_NSS_INS5_IJS16_S1M_EEENS5_IJS1M_SC_EEEEEEENS4_39AutoVectorizingCopyWithAssumedAlignmentILi128EEENS4_14SM90_TMA_STOREES26_S28_S28_EEEvvEEEEvNT_6ParamsE)
	.align		4
        /*000c*/ 	.word	index@(__assertfail)
	.align		4
        /*0010*/ 	.word	0x00000000
	.align		4
        /*0014*/ 	.word	0xfffffffe
	.align		4
        /*0018*/ 	.word	0x00000000
	.align		4
        /*001c*/ 	.word	0xfffffffd
	.align		4
        /*0020*/ 	.word	0x00000000
	.align		4
        /*0024*/ 	.word	0xfffffffc


//--------------------- .nv.constant4             --------------------------
	.section	.nv.constant4,"a",@progbits
	.align	8
	.align		8
.nv.constant4:
        /*0000*/ 	.dword	__assertfail
	.align		8
        /*0008*/ 	.dword	__unnamed_1
	.align		8
        /*0010*/ 	.dword	__unnamed_2
	.align		8
        /*0018*/ 	.dword	_ZN40_INTERNAL_fe2ba9ac_4_k_cu_a2edf445_100444cuda3std3__45__cpo5beginE
	.align		8
        /*0020*/ 	.dword	_ZN40_INTERNAL_fe2ba9ac_4_k_cu_a2edf445_100444cuda3std3__45__cpo3endE
	.align		8
        /*0028*/ 	.dword	_ZN40_INTERNAL_fe2ba9ac_4_k_cu_a2edf445_100444cuda3std3__45__cpo6cbeginE
	.align		8
        /*0030*/ 	.dword	_ZN40_INTERNAL_fe2ba9ac_4_k_cu_a2edf445_100444cuda3std3__45__cpo4cendE
	.align		8
        /*0038*/ 	.dword	_ZN40_INTERNAL_fe2ba9ac_4_k_cu_a2edf445_100444cuda3std3__442_GLOBAL__N__fe2ba9ac_4_k_cu_a2edf445_100446ignoreE
	.align		8
        /*0040*/ 	.dword	_ZN40_INTERNAL_fe2ba9ac_4_k_cu_a2edf445_100444cuda3std3__419piecewise_constructE
	.align		8
        /*0048*/ 	.dword	_ZN40_INTERNAL_fe2ba9ac_4_k_cu_a2edf445_100444cuda3std3__48in_placeE
	.align		8
        /*0050*/ 	.dword	_ZN40_INTERNAL_fe2ba9ac_4_k_cu_a2edf445_100444cuda3std6ranges3__45__cpo4swapE
	.align		8
        /*0058*/ 	.dword	_ZN40_INTERNAL_fe2ba9ac_4_k_cu_a2edf445_100444cuda3std6ranges3__45__cpo9iter_moveE
	.align		8
        /*0060*/ 	.dword	_ZN40_INTERNAL_fe2ba9ac_4_k_cu_a2edf445_100444cute7productE
	.align		8
        /*0068*/ 	.dword	_ZN40_INTERNAL_fe2ba9ac_4_k_cu_a2edf445_100444cute1_E
	.align		8
        /*0070*/ 	.dword	$str$25
	.align		8
        /*0078*/ 	.dword	$str$26
	.align		8
        /*0080*/ 	.dword	$str$27
	.align		8
        /*0088*/ 	.dword	$str$28


//--------------------- .text._ZN7cutlass13device_kernelINS_4gemm6kernel13GemmUniversalIN4cute5tupleIJiiiiEEENS1_10collective13CollectiveMmaINS1_35MainloopSm100TmaUmmaWarpSpecializedILi6ELi2ELi4ENS5_IJNS4_1CILi2EEESB_NSA_ILi1EEEEEEEENS5_IJNSA_ILi128EEESF_NSA_ILi64EEEEEENS_10tfloat32_tENS5_IJlSC_lEEESI_SJ_NS4_8TiledMMAINS4_8MMA_AtomIJNS4_23SM100_MMA_TF32_2x1SM_SSISI_SI_fLi128ELi128ELNS4_4UMMA5MajorE0ELSO_0ELNSN_7ScaleInE0ELSP_0EEEEEENS4_6LayoutINS5_IJSC_SC_SC_EEENS5_IJNSA_ILi0EEESU_SU_EEEEENS5_IJNS4_10UnderscoreESX_SX_EEEEENS4_28SM100_TMA_2SM_LOAD_MULTICASTENS4_14ComposedLayoutINS4_7SwizzleILi3ELi4ELi3EEENS4_18smem_ptr_flag_bitsILi32EEENSS_INS5_IJNSA_ILi8EEENSA_ILi32EEEEEENS5_IJS17_SC_EEEEEEEvNS4_8identityENS4_18SM100_TMA_2SM_LOADES1B_vS1C_EENS_8epilogue10collective18CollectiveEpilogueINS1F_23Sm100TmaWarpSpecializedILi4ELi2ELi16ELb1ELb0EEEJNS5_IJSG_SF_SG_EEENS5_IJNSS_ISG_SC_EENSS_INS5_IJNSA_ILi16EEESB_EEENS5_IJSC_SG_EEEEEEEESI_SJ_SI_SJ_NS1F_6fusion15FusionCallbacksIS1J_NS1R_17LinearCombinationISI_fSI_fLNS_15FloatRoundStyleE2EEES1K_S1Q_JEEENS4_5SM1004TMEM4LOAD26SM100_TMEM_LOAD_32dp32b16xENS4_13SM90_TMA_LOADENS11_INS12_ILi2ELi4ELi3EEES15_NSS_INS5_IJS16_S1M_EEENS5_IJS1M_SC_EEEEEEENS4_39AutoVectorizingCopyWithAssumedAlignmentILi128EEENS4_14SM90_TMA_STOREES26_S28_S28_EEEvvEEEEvNT_6ParamsE --------------------------
	.section	.text._ZN7cutlass13device_kernelINS_4gemm6kernel13GemmUniversalIN4cute5tupleIJiiiiEEENS1_10collective13CollectiveMmaINS1_35MainloopSm100TmaUmmaWarpSpecializedILi6ELi2ELi4ENS5_IJNS4_1CILi2EEESB_NSA_ILi1EEEEEEEENS5_IJNSA_ILi128EEESF_NSA_ILi64EEEEEENS_10tfloat32_tENS5_IJlSC_lEEESI_SJ_NS4_8TiledMMAINS4_8MMA_AtomIJNS4_23SM100_MMA_TF32_2x1SM_SSISI_SI_fLi128ELi128ELNS4_4UMMA5MajorE0ELSO_0ELNSN_7ScaleInE0ELSP_0EEEEEENS4_6LayoutINS5_IJSC_SC_SC_EEENS5_IJNSA_ILi0EEESU_SU_EEEEENS5_IJNS4_10UnderscoreESX_SX_EEEEENS4_28SM100_TMA_2SM_LOAD_MULTICASTENS4_14ComposedLayoutINS4_7SwizzleILi3ELi4ELi3EEENS4_18smem_ptr_flag_bitsILi32EEENSS_INS5_IJNSA_ILi8EEENSA_ILi32EEEEEENS5_IJS17_SC_EEEEEEEvNS4_8identityENS4_18SM100_TMA_2SM_LOADES1B_vS1C_EENS_8epilogue10collective18CollectiveEpilogueINS1F_23Sm100TmaWarpSpecializedILi4ELi2ELi16ELb1ELb0EEEJNS5_IJSG_SF_SG_EEENS5_IJNSS_ISG_SC_EENSS_INS5_IJNSA_ILi16EEESB_EEENS5_IJSC_SG_EEEEEEEESI_SJ_SI_SJ_NS1F_6fusion15FusionCallbacksIS1J_NS1R_17LinearCombinationISI_fSI_fLNS_15FloatRoundStyleE2EEES1K_S1Q_JEEENS4_5SM1004TMEM4LOAD26SM100_TMEM_LOAD_32dp32b16xENS4_13SM90_TMA_LOADENS11_INS12_ILi2ELi4ELi3EEES15_NSS_INS5_IJS16_S1M_EEENS5_IJS1M_SC_EEEEEEENS4_39AutoVectorizingCopyWithAssumedAlignmentILi128EEENS4_14SM90_TMA_STOREES26_S28_S28_EEEvvEEEEvNT_6ParamsE,"ax",@progbits
	.align	128
.text._ZN7cutlass13device_kernelINS_4gemm6kernel13GemmUniversalIN4cute5tupleIJiiiiEEENS1_10collective13CollectiveMmaINS1_35MainloopSm100TmaUmmaWarpSpecializedILi6ELi2ELi4ENS5_IJNS4_1CILi2EEESB_NSA_ILi1EEEEEEEENS5_IJNSA_ILi128EEESF_NSA_ILi64EEEEEENS_10tfloat32_tENS5_IJlSC_lEEESI_SJ_NS4_8TiledMMAINS4_8MMA_AtomIJNS4_23SM100_MMA_TF32_2x1SM_SSISI_SI_fLi128ELi128ELNS4_4UMMA5MajorE0ELSO_0ELNSN_7ScaleInE0ELSP_0EEEEEENS4_6LayoutINS5_IJSC_SC_SC_EEENS5_IJNSA_ILi0EEESU_SU_EEEEENS5_IJNS4_10UnderscoreESX_SX_EEEEENS4_28SM100_TMA_2SM_LOAD_MULTICASTENS4_14ComposedLayoutINS4_7SwizzleILi3ELi4ELi3EEENS4_18smem_ptr_flag_bitsILi32EEENSS_INS5_IJNSA_ILi8EEENSA_ILi32EEEEEENS5_IJS17_SC_EEEEEEEvNS4_8identityENS4_18SM100_TMA_2SM_LOADES1B_vS1C_EENS_8epilogue10collective18CollectiveEpilogueINS1F_23Sm100TmaWarpSpecializedILi4ELi2ELi16ELb1ELb0EEEJNS5_IJSG_SF_SG_EEENS5_IJNSS_ISG_SC_EENSS_INS5_IJNSA_ILi16EEESB_EEENS5_IJSC_SG_EEEEEEEESI_SJ_SI_SJ_NS1F_6fusion15FusionCallbacksIS1J_NS1R_17LinearCombinationISI_fSI_fLNS_15FloatRoundStyleE2EEES1K_S1Q_JEEENS4_5SM1004TMEM4LOAD26SM100_TMEM_LOAD_32dp32b16xENS4_13SM90_TMA_LOADENS11_INS12_ILi2ELi4ELi3EEES15_NSS_INS5_IJS16_S1M_EEENS5_IJS1M_SC_EEEEEEENS4_39AutoVectorizingCopyWithAssumedAlignmentILi128EEENS4_14SM90_TMA_STOREES26_S28_S28_EEEvvEEEEvNT_6ParamsE:
        .type           _ZN7cutlass13device_kernelINS_4gemm6kernel13GemmUniversalIN4cute5tupleIJiiiiEEENS1_10collective13CollectiveMmaINS1_35MainloopSm100TmaUmmaWarpSpecializedILi6ELi2ELi4ENS5_IJNS4_1CILi2EEESB_NSA_ILi1EEEEEEEENS5_IJNSA_ILi128EEESF_NSA_ILi64EEEEEENS_10tfloat32_tENS5_IJlSC_lEEESI_SJ_NS4_8TiledMMAINS4_8MMA_AtomIJNS4_23SM100_MMA_TF32_2x1SM_SSISI_SI_fLi128ELi128ELNS4_4UMMA5MajorE0ELSO_0ELNSN_7ScaleInE0ELSP_0EEEEEENS4_6LayoutINS5_IJSC_SC_SC_EEENS5_IJNSA_ILi0EEESU_SU_EEEEENS5_IJNS4_10UnderscoreESX_SX_EEEEENS4_28SM100_TMA_2SM_LOAD_MULTICASTENS4_14ComposedLayoutINS4_7SwizzleILi3ELi4ELi3EEENS4_18smem_ptr_flag_bitsILi32EEENSS_INS5_IJNSA_ILi8EEENSA_ILi32EEEEEENS5_IJS17_SC_EEEEEEEvNS4_8identityENS4_18SM100_TMA_2SM_LOADES1B_vS1C_EENS_8epilogue10collective18CollectiveEpilogueINS1F_23Sm100TmaWarpSpecializedILi4ELi2ELi16ELb1ELb0EEEJNS5_IJSG_SF_SG_EEENS5_IJNSS_ISG_SC_EENSS_INS5_IJNSA_ILi16EEESB_EEENS5_IJSC_SG_EEEEEEEESI_SJ_SI_SJ_NS1F_6fusion15FusionCallbacksIS1J_NS1R_17LinearCombinationISI_fSI_fLNS_15FloatRoundStyleE2EEES1K_S1Q_JEEENS4_5SM1004TMEM4LOAD26SM100_TMEM_LOAD_32dp32b16xENS4_13SM90_TMA_LOADENS11_INS12_ILi2ELi4ELi3EEES15_NSS_INS5_IJS16_S1M_EEENS5_IJS1M_SC_EEEEEEENS4_39AutoVectorizingCopyWithAssumedAlignmentILi128EEENS4_14SM90_TMA_STOREES26_S28_S28_EEEvvEEEEvNT_6ParamsE,@function
        .size           _ZN7cutlass13device_kernelINS_4gemm6kernel13GemmUniversalIN4cute5tupleIJiiiiEEENS1_10collective13CollectiveMmaINS1_35MainloopSm100TmaUmmaWarpSpecializedILi6ELi2ELi4ENS5_IJNS4_1CILi2EEESB_NSA_ILi1EEEEEEEENS5_IJNSA_ILi128EEESF_NSA_ILi64EEEEEENS_10tfloat32_tENS5_IJlSC_lEEESI_SJ_NS4_8TiledMMAINS4_8MMA_AtomIJNS4_23SM100_MMA_TF32_2x1SM_SSISI_SI_fLi128ELi128ELNS4_4UMMA5MajorE0ELSO_0ELNSN_7ScaleInE0ELSP_0EEEEEENS4_6LayoutINS5_IJSC_SC_SC_EEENS5_IJNSA_ILi0EEESU_SU_EEEEENS5_IJNS4_10UnderscoreESX_SX_EEEEENS4_28SM100_TMA_2SM_LOAD_MULTICASTENS4_14ComposedLayoutINS4_7SwizzleILi3ELi4ELi3EEENS4_18smem_ptr_flag_bitsILi32EEENSS_INS5_IJNSA_ILi8EEENSA_ILi32EEEEEENS5_IJS17_SC_EEEEEEEvNS4_8identityENS4_18SM100_TMA_2SM_LOADES1B_vS1C_EENS_8epilogue10collective18CollectiveEpilogueINS1F_23Sm100TmaWarpSpecializedILi4ELi2ELi16ELb1ELb0EEEJNS5_IJSG_SF_SG_EEENS5_IJNSS_ISG_SC_EENSS_INS5_IJNSA_ILi16EEESB_EEENS5_IJSC_SG_EEEEEEEESI_SJ_SI_SJ_NS1F_6fusion15FusionCallbacksIS1J_NS1R_17LinearCombinationISI_fSI_fLNS_15FloatRoundStyleE2EEES1K_S1Q_JEEENS4_5SM1004TMEM4LOAD26SM100_TMEM_LOAD_32dp32b16xENS4_13SM90_TMA_LOADENS11_INS12_ILi2ELi4ELi3EEES15_NSS_INS5_IJS16_S1M_EEENS5_IJS1M_SC_EEEEEEENS4_39AutoVectorizingCopyWithAssumedAlignmentILi128EEENS4_14SM90_TMA_STOREES26_S28_S28_EEEvvEEEEvNT_6ParamsE,(.L_x_207 - _ZN7cutlass13device_kernelINS_4gemm6kernel13GemmUniversalIN4cute5tupleIJiiiiEEENS1_10collective13CollectiveMmaINS1_35MainloopSm100TmaUmmaWarpSpecializedILi6ELi2ELi4ENS5_IJNS4_1CILi2EEESB_NSA_ILi1EEEEEEEENS5_IJNSA_ILi128EEESF_NSA_ILi64EEEEEENS_10tfloat32_tENS5_IJlSC_lEEESI_SJ_NS4_8TiledMMAINS4_8MMA_AtomIJNS4_23SM100_MMA_TF32_2x1SM_SSISI_SI_fLi128ELi128ELNS4_4UMMA5MajorE0ELSO_0ELNSN_7ScaleInE0ELSP_0EEEEEENS4_6LayoutINS5_IJSC_SC_SC_EEENS5_IJNSA_ILi0EEESU_SU_EEEEENS5_IJNS4_10UnderscoreESX_SX_EEEEENS4_28SM100_TMA_2SM_LOAD_MULTICASTENS4_14ComposedLayoutINS4_7SwizzleILi3ELi4ELi3EEENS4_18smem_ptr_flag_bitsILi32EEENSS_INS5_IJNSA_ILi8EEENSA_ILi32EEEEEENS5_IJS17_SC_EEEEEEEvNS4_8identityENS4_18SM100_TMA_2SM_LOADES1B_vS1C_EENS_8epilogue10collective18CollectiveEpilogueINS1F_23Sm100TmaWarpSpecializedILi4ELi2ELi16ELb1ELb0EEEJNS5_IJSG_SF_SG_EEENS5_IJNSS_ISG_SC_EENSS_INS5_IJNSA_ILi16EEESB_EEENS5_IJSC_SG_EEEEEEEESI_SJ_SI_SJ_NS1F_6fusion15FusionCallbacksIS1J_NS1R_17LinearCombinationISI_fSI_fLNS_15FloatRoundStyleE2EEES1K_S1Q_JEEENS4_5SM1004TMEM4LOAD26SM100_TMEM_LOAD_32dp32b16xENS4_13SM90_TMA_LOADENS11_INS12_ILi2ELi4ELi3EEES15_NSS_INS5_IJS16_S1M_EEENS5_IJS1M_SC_EEEEEEENS4_39AutoVectorizingCopyWithAssumedAlignmentILi128EEENS4_14SM90_TMA_STOREES26_S28_S28_EEEvvEEEEvNT_6ParamsE)
        .other          _ZN7cutlass13device_kernelINS_4gemm6kernel13GemmUniversalIN4cute5tupleIJiiiiEEENS1_10collective13CollectiveMmaINS1_35MainloopSm100TmaUmmaWarpSpecializedILi6ELi2ELi4ENS5_IJNS4_1CILi2EEESB_NSA_ILi1EEEEEEEENS5_IJNSA_ILi128EEESF_NSA_ILi64EEEEEENS_10tfloat32_tENS5_IJlSC_lEEESI_SJ_NS4_8TiledMMAINS4_8MMA_AtomIJNS4_23SM100_MMA_TF32_2x1SM_SSISI_SI_fLi128ELi128ELNS4_4UMMA5MajorE0ELSO_0ELNSN_7ScaleInE0ELSP_0EEEEEENS4_6LayoutINS5_IJSC_SC_SC_EEENS5_IJNSA_ILi0EEESU_SU_EEEEENS5_IJNS4_10UnderscoreESX_SX_EEEEENS4_28SM100_TMA_2SM_LOAD_MULTICASTENS4_14ComposedLayoutINS4_7SwizzleILi3ELi4ELi3EEENS4_18smem_ptr_flag_bitsILi32EEENSS_INS5_IJNSA_ILi8EEENSA_ILi32EEEEEENS5_IJS17_SC_EEEEEEEvNS4_8identityENS4_18SM100_TMA_2SM_LOADES1B_vS1C_EENS_8epilogue10collective18CollectiveEpilogueINS1F_23Sm100TmaWarpSpecializedILi4ELi2ELi16ELb1ELb0EEEJNS5_IJSG_SF_SG_EEENS5_IJNSS_ISG_SC_EENSS_INS5_IJNSA_ILi16EEESB_EEENS5_IJSC_SG_EEEEEEEESI_SJ_SI_SJ_NS1F_6fusion15FusionCallbacksIS1J_NS1R_17LinearCombinationISI_fSI_fLNS_15FloatRoundStyleE2EEES1K_S1Q_JEEENS4_5SM1004TMEM4LOAD26SM100_TMEM_LOAD_32dp32b16xENS4_13SM90_TMA_LOADENS11_INS12_ILi2ELi4ELi3EEES15_NSS_INS5_IJS16_S1M_EEENS5_IJS1M_SC_EEEEEEENS4_39AutoVectorizingCopyWithAssumedAlignmentILi128EEENS4_14SM90_TMA_STOREES26_S28_S28_EEEvvEEEEvNT_6ParamsE,@"STO_CUDA_ENTRY STV_DEFAULT"
_ZN7cutlass13device_kernelINS_4gemm6kernel13GemmUniversalIN4cute5tupleIJiiiiEEENS1_10collective13CollectiveMmaINS1_35MainloopSm100TmaUmmaWarpSpecializedILi6ELi2ELi4ENS5_IJNS4_1CILi2EEESB_NSA_ILi1EEEEEEEENS5_IJNSA_ILi128EEESF_NSA_ILi64EEEEEENS_10tfloat32_tENS5_IJlSC_lEEESI_SJ_NS4_8TiledMMAINS4_8MMA_AtomIJNS4_23SM100_MMA_TF32_2x1SM_SSISI_SI_fLi128ELi128ELNS4_4UMMA5MajorE0ELSO_0ELNSN_7ScaleInE0ELSP_0EEEEEENS4_6LayoutINS5_IJSC_SC_SC_EEENS5_IJNSA_ILi0EEESU_SU_EEEEENS5_IJNS4_10UnderscoreESX_SX_EEEEENS4_28SM100_TMA_2SM_LOAD_MULTICASTENS4_14ComposedLayoutINS4_7SwizzleILi3ELi4ELi3EEENS4_18smem_ptr_flag_bitsILi32EEENSS_INS5_IJNSA_ILi8EEENSA_ILi32EEEEEENS5_IJS17_SC_EEEEEEEvNS4_8identityENS4_18SM100_TMA_2SM_LOADES1B_vS1C_EENS_8epilogue10collective18CollectiveEpilogueINS1F_23Sm100TmaWarpSpecializedILi4ELi2ELi16ELb1ELb0EEEJNS5_IJSG_SF_SG_EEENS5_IJNSS_ISG_SC_EENSS_INS5_IJNSA_ILi16EEESB_EEENS5_IJSC_SG_EEEEEEEESI_SJ_SI_SJ_NS1F_6fusion15FusionCallbacksIS1J_NS1R_17LinearCombinationISI_fSI_fLNS_15FloatRoundStyleE2EEES1K_S1Q_JEEENS4_5SM1004TMEM4LOAD26SM100_TMEM_LOAD_32dp32b16xENS4_13SM90_TMA_LOADENS11_INS12_ILi2ELi4ELi3EEES15_NSS_INS5_IJS16_S1M_EEENS5_IJS1M_SC_EEEEEEENS4_39AutoVectorizingCopyWithAssumedAlignmentILi128EEENS4_14SM90_TMA_STOREES26_S28_S28_EEEvvEEEEvNT_6ParamsE:
[----:B------:R-:W1:Y:S01]  /*0000*/  LDC R1, c[0x0][0x37c] ;  /* 0x0000df00ff017b82 */ /* 0x000e620000000800 */
[----:B------:R-:W2:Y:S01]  /*0010*/  S2R R70, SR_TID.X ;  /* 0x0000000000467919 */ /* 0x000ea20000002100 */
[----:B------:R-:W3:Y:S06]  /*0020*/  LDCU.64 UR8, c[0x0][0x890] ;  /* 0x00011200ff0877ac */ /* 0x000eec0008000a00 */
[----:B------:R-:W4:Y:S01]  /*0030*/  S2UR UR47, SR_CgaCtaId ;  /* 0x00000000002f79c3 */ /* 0x000f220000008800 */
[----:B------:R-:W-:Y:S02]  /*0040*/  PRMT R56, RZ, 0x7610, R56 ;  /* 0x00007610ff387816 */ /* 0x000fe40000000038 */
[----:B------:R-:W-:Y:S01]  /*0050*/  ELECT P1, URZ, PT ;  /* 0x0000000000ff782f */ /* 0x000fe20003820000 */
[----:B---3--:R-:W-:-:S04]  /*0060*/  UISETP.NE.U32.AND UP0, UPT, UR8, URZ, UPT ;  /* 0x000000ff0800728c */ /* 0x008fc8000bf05070 */
[----:B------:R-:W-:Y:S02]  /*0070*/  UISETP.NE.AND.EX UP0, UPT, UR9, URZ, UPT, UP0 ;  /* 0x000000ff0900728c */ /* 0x000fe4000bf05300 */
[----:B----4-:R-:W-:Y:S02]  /*0080*/  ULOP3.LUT UR68, UR47, 0x1, URZ, 0xc0, !UPT ;  /* 0x000000012f447892 */ /* 0x010fe4000f8ec0ff */
[----:B------:R-:W-:Y:S01]  /*0090*/  ULOP3.LUT UR69, UR47, 0x1, URZ, 0x3c, !UPT ;  /* 0x000000012f457892 */ /* 0x000fe2000f8e3cff */
[----:B--2---:R-:W-:-:S05]  /*00a0*/  SHF.R.U32.HI R57, RZ, 0x5, R70 ;  /* 0x00000005ff397819 */ /* 0x004fca0000011646 */
[----:B------:R-:W2:Y:S02]  /*00b0*/  SHFL.IDX PT, R0, R57, RZ, 0x1f ;  /* 0x00001fff39007589 */ /* 0x000ea400000e0000 */
[----:B--2---:R-:W-:Y:S01]  /*00c0*/  R2UR UR21, R0 ;  /* 0x00000000001572ca */ /* 0x004fe200000e0000 */
[----:B-1----:R-:W-:-:S14]  /*00d0*/  BRA.U UP0, `(.L_x_0) ;  /* 0x0000000100307547 */ /* 0x002fdc000b800000 */
[----:B------:R-:W1:Y:S02]  /*00e0*/  LDCU.64 UR4, c[0x0][0x888] ;  /* 0x00011100ff0477ac */ /* 0x000e640008000a00 */
[----:B-1----:R-:W-:-:S04]  /*00f0*/  UISETP.NE.U32.AND UP0, UPT, UR4, URZ, UPT ;  /* 0x000000ff0400728c */ /* 0x002fc8000bf05070 */
[----:B------:R-:W-:-:S09]  /*0100*/  UISETP.NE.AND.EX UP0, UPT, UR5, URZ, UPT, UP0 ;  /* 0x000000ff0500728c */ /* 0x000fd2000bf05300 */
[----:B------:R-:W-:Y:S05]  /*0110*/  BRA.U !UP0, `(.L_x_1) ;  /* 0x0000000108147547 */ /* 0x000fea000b800000 */
[----:B------:R-:W1:Y:S01]  /*0120*/  LDC.64 R2, c[0x0][0x888] ;  /* 0x00022200ff027b82 */ /* 0x000e620000000a00 */
[----:B------:R-:W1:Y:S02]  /*0130*/  LDCU.64 UR4, c[0x0][0x358] ;  /* 0x00006b00ff0477ac */ /* 0x000e640008000a00 */
[----:B-1----:R1:W5:Y:S01]  /*0140*/  LDG.E R27, desc[UR4][R2.64] ;  /* 0x00000004021b7981 */ /* 0x002362000c1e1900 */
[----:B------:R-:W-:Y:S01]  /*0150*/  HFMA2 R56, -RZ, RZ, 0, 5.9604644775390625e-08 ;  /* 0x00000001ff387431 */ /* 0x000fe200000001ff */
[----:B------:R-:W-:Y:S05]  /*0160*/  BRA `(.L_x_0) ;  /* 0x00000000000c7947 */ /* 0x000fea0003800000 */
.L_x_1:
[----:B------:R-:W1:Y:S01]  /*0170*/  LDCU UR4, c[0x0][0x880] ;  /* 0x00011000ff0477ac */ /* 0x000e620008000800 */
[----:B------:R-:W-:Y:S01]  /*0180*/  HFMA2 R56, -RZ, RZ, 0, 5.9604644775390625e-08 ;  /* 0x00000001ff387431 */ /* 0x000fe200000001ff */
[----:B-1----:R-:W-:-:S07]  /*0190*/  MOV R27, UR4 ;  /* 0x00000004001b7c02 */ /* 0x002fce0008000f00 */
.L_x_0:
[----:B------:R-:W2:Y:S02]  /*01a0*/  LDCU.64 UR4, c[0x0][0x8b0] ;  /* 0x00011600ff0477ac */ /* 0x000ea40008000a00 */
[----:B--2---:R-:W-:-:S04]  /*01b0*/  UISETP.NE.U32.AND UP0, UPT, UR4, URZ, UPT ;  /* 0x000000ff0400728c */ /* 0x004fc8000bf05070 */
[----:B------:R-:W-:-:S09]  /*01c0*/  UISETP.NE.AND.EX UP0, UPT, UR5, URZ, UPT, UP0 ;  /* 0x000000ff0500728c */ /* 0x000fd2000bf05300 */
[----:B------:R-:W-:Y:S05]  /*01d0*/  BRA.U UP0, `(.L_x_2) ;  /* 0x0000000100287547 */ /* 0x000fea000b800000 */
[----:B------:R-:W2:Y:S02]  /*01e0*/  LDCU.64 UR4, c[0x0][0x8a8] ;  /* 0x00011500ff0477ac */ /* 0x000ea40008000a00 */
[----:B--2---:R-:W-:-:S04]  /*01f0*/  UISETP.NE.U32.AND UP0, UPT, UR4, URZ, UPT ;  /* 0x000000ff0400728c */ /* 0x004fc8000bf05070 */
[----:B------:R-:W-:-:S09]  /*0200*/  UISETP.NE.AND.EX UP0, UPT, UR5, URZ, UPT, UP0 ;  /* 0x000000ff0500728c */ /* 0x000fd2000bf05300 */
[----:B------:R-:W-:Y:S05]  /*0210*/  BRA.U !UP0, `(.L_x_3) ;  /* 0x0000000108107547 */ /* 0x000fea000b800000 */
[----:B------:R-:W2:Y:S01]  /*0220*/  LDC.64 R24, c[0x0][0x8a8] ;  /* 0x00022a00ff187b82 */ /* 0x000ea20000000a00 */
[----:B------:R-:W2:Y:S02]  /*0230*/  LDCU.64 UR4, c[0x0][0x358] ;  /* 0x00006b00ff0477ac */ /* 0x000ea40008000a00 */
[----:B--2---:R2:W5:Y:S01]  /*0240*/  LDG.E R24, desc[UR4][R24.64] ;  /* 0x0000000418187981 */ /* 0x004562000c1e1900 */
[----:B------:R-:W-:Y:S05]  /*0250*/  BRA `(.L_x_2) ;  /* 0x0000000000087947 */ /* 0x000fea0003800000 */
.L_x_3:
[----:B------:R-:W2:Y:S02]  /*0260*/  LDCU UR4, c[0x0][0x8a0] ;  /* 0x00011400ff0477ac */ /* 0x000ea40008000800 */
[----:B--2---:R-:W-:Y:S02]  /*0270*/  MOV R24, UR4 ;  /* 0x0000000400187c02 */ /* 0x004fe40008000f00 */
.L_x_2:
[----:B------:R-:W-:Y:S01]  /*0280*/  IMAD.U32 R0, RZ, RZ, UR21 ;  /* 0x00000015ff007e24 */ /* 0x000fe2000f8e00ff */
[----:B------:R-:W-:Y:S04]  /*0290*/  BSSY.RECONVERGENT B0, `(.L_x_4) ;  /* 0x000000c000007945 */ /* 0x000fe80003800200 */
[C---:B------:R-:W-:Y:S02]  /*02a0*/  ISETP.NE.OR P2, PT, R0.reuse, 0x1, !P1 ;  /* 0x000000010000780c */ /* 0x040fe40004f45670 */
[----:B------:R-:W-:-:S11]  /*02b0*/  ISETP.NE.OR P0, PT, R0, 0x3, !P1 ;  /* 0x000000030000780c */ /* 0x000fd60004f05670 */
[----:B------:R-:W-:Y:S05]  /*02c0*/  @P2 BRA `(.L_x_5) ;  /* 0x0000000000202947 */ /* 0x000fea0003800000 */
[----:B------:R-:W3:Y:S02]  /*02d0*/  LDCU.64 UR4, c[0x0][0x348] ;  /* 0x00006900ff0477ac */ /* 0x000ee40008000a00 */
[----:B---3--:R-:W-:Y:S02]  /*02e0*/  UIADD3 UR6, UP1, UPT, UR4, 0x80, URZ ;  /* 0x0000008004067890 */ /* 0x008fe4000ff3e0ff */
[----:B------:R-:W-:Y:S02]  /*02f0*/  UIADD3 UR4, UP0, UPT, UR4, 0x180, URZ ;  /* 0x0000018004047890 */ /* 0x000fe4000ff1e0ff */
[----:B------:R-:W-:Y:S02]  /*0300*/  UIADD3.X UR7, UPT, UPT, URZ, UR5, URZ, UP1, !UPT ;  /* 0x00000005ff077290 */ /* 0x000fe40008ffe4ff */
[----:B------:R-:W-:-:S07]  /*0310*/  UIADD3.X UR5, UPT, UPT, URZ, UR5, URZ, UP0, !UPT ;  /* 0x00000005ff057290 */ /* 0x000fce00087fe4ff */
[----:B------:R3:W-:Y:S02]  /*0320*/  UTMACCTL.PF [UR6] ;  /* 0x00000000060079b9 */ /* 0x0007e40008040000 */
[----:B------:R3:W-:Y:S02]  /*0330*/  UTMACCTL.PF [UR4] ;  /* 0x00000000040079b9 */ /* 0x0007e40008040000 */
[----:B---3--:R-:W-:Y:S01]  /*0340*/  NOP ;  /* 0x0000000000007918 */ /* 0x008fe20000000000 */
.L_x_5:
[----:B------:R-:W-:Y:S05]  /*0350*/  BSYNC.RECONVERGENT B0 ;  /* 0x0000000000007941 */ /* 0x000fea0003800200 */
.L_x_4:
[----:B------:R-:W-:Y:S04]  /*0360*/  BSSY.RECONVERGENT B0, `(.L_x_6) ;  /* 0x000000a000007945 */ /* 0x000fe80003800200 */
        /* <DEDUP_REMOVED lines=9> */
.L_x_7:
[----:B------:R-:W-:Y:S05]  /*0400*/  BSYNC.RECONVERGENT B0 ;  /* 0x0000000000007941 */ /* 0x000fea0003800200 */
.L_x_6:
[----:B------:R-:W3:Y:S01]  /*0410*/  LDCU.64 UR4, c[0x0][0x888] ;  /* 0x00011100ff0477ac */ /* 0x000ee20008000a00 */
[----:B------:R-:W-:Y:S02]  /*0420*/  UISETP.EQ.U32.AND UP1, UPT, UR8, URZ, UPT ;  /* 0x000000ff0800728c */ /* 0x000fe4000bf22070 */
[----:B------:R-:W-:Y:S02]  /*0430*/  UPLOP3.LUT UP3, UPT, UPT, UPT, UPT, 0x80, 0x8 ;  /* 0x000000000008789c */ /* 0x000fe40003f6f070 */
[----:B---3--:R-:W-:-:S04]  /*0440*/  UISETP.NE.U32.AND UP0, UPT, UR4, URZ, UPT ;  /* 0x000000ff0400728c */ /* 0x008fc8000bf05070 */
[----:B------:R-:W-:-:S04]  /*0450*/  UISETP.NE.AND.EX UP0, UPT, UR5, URZ, UPT, UP0 ;  /* 0x000000ff0500728c */ /* 0x000fc8000bf05300 */
[----:B------:R-:W-:-:S04]  /*0460*/  UISETP.EQ.OR.EX UP2, UPT, UR9, URZ, !UP0, UP1 ;  /* 0x000000ff0900728c */ /* 0x000fc8000c742710 */
[----:B------:R-:W-:-:S06]  /*0470*/  UP2UR UR4, UPR, URZ, 0x4 ;  /* 0x00000004ff047883 */ /* 0x000fcc0008000000 */
[----:B------:R-:W-:Y:S01]  /*0480*/  MOV R59, UR4 ;  /* 0x00000004003b7c02 */ /* 0x000fe20008000f00 */
[----:B------:R-:W-:Y:S06]  /*0490*/  BRA.U !UP2, `(.L_x_8) ;  /* 0x000000010a207547 */ /* 0x000fec000b800000 */
[----:B------:R-:W-:Y:S01]  /*04a0*/  UISETP.NE.U32.AND UP1, UPT, UR8, URZ, UPT ;  /* 0x000000ff0800728c */ /* 0x000fe2000bf25070 */
[----:B-----5:R-:W-:Y:S01]  /*04b0*/  FSETP.NEU.AND P0, PT, R27, RZ, PT ;  /* 0x000000ff1b00720b */ /* 0x020fe20003f0d000 */
[----:B------:R-:W-:Y:S02]  /*04c0*/  USEL UR4, URZ, 0xffffffff, UP0 ;  /* 0xffffffffff047887 */ /* 0x000fe40008000000 */
[----:B------:R-:W-:-:S10]  /*04d0*/  UISETP.NE.AND.EX UP1, UPT, UR9, URZ, UPT, UP1 ;  /* 0x000000ff0900728c */ /* 0x000fd4000bf25310 */
[----:B------:R-:W-:Y:S01]  /*04e0*/  VOTEU.ANY UP0, P0 ;  /* 0x0000000000ff7886 */ /* 0x000fe20000000100 */
[----:B------:R-:W-:-:S04]  /*04f0*/  @!UP1 USEL UR4, URZ, 0xffffffff, UP0 ;  /* 0xffffffffff049887 */ /* 0x000fc80008000000 */
[----:B------:R-:W-:-:S04]  /*0500*/  ULOP3.LUT UR4, UR4, 0x1, URZ, 0xc0, !UPT ;  /* 0x0000000104047892 */ /* 0x000fc8000f8ec0ff */
[----:B------:R-:W-:-:S11]  /*0510*/  UISETP.NE.U32.AND UP3, UPT, UR4, 0x1, UPT ;  /* 0x000000010400788c */ /* 0x000fd6000bf65070 */
.L_x_8:
[----:B------:R-:W3:Y:S01]  /*0520*/  SHFL.IDX PT, R0, R57, RZ, 0x1f ;  /* 0x00001fff39007589 */ /* 0x000ee200000e0000 */
[----:B------:R-:W-:-:S04]  /*0530*/  UISETP.NE.AND UP0, UPT, UR21, 0x2, UPT ;  /* 0x000000021500788c */ /* 0x000fc8000bf05270 */
[----:B------:R-:W-:Y:S02]  /*0540*/  UISETP.EQ.AND UP1, UPT, UR68, URZ, !UP0 ;  /* 0x000000ff4400728c */ /* 0x000fe4000c722270 */
[----:B------:R-:W-:-:S04]  /*0550*/  USEL UR46, URZ, 0x1, UP0 ;  /* 0x00000001ff2e7887 */ /* 0x000fc80008000000 */
[----:B------:R-:W-:Y:S02]  /*0560*/  PLOP3.LUT P4, PT, P1, PT, UP1, 0x80, 0x8 ;  /* 0x000000000008781c */ /* 0x000fe40000f8f018 */
[----:B---3--:R-:W-:-:S13]  /*0570*/  ISETP.NE.AND P0, PT, R0, RZ, PT ;  /* 0x000000ff0000720c */ /* 0x008fda0003f05270 */
[----:B------:R-:W-:Y:S05]  /*0580*/  @P0 BRA `(.L_x_9) ;  /* 0x0000000000640947 */ /* 0x000fea0003800000 */
[----:B------:R-:W-:Y:S01]  /*0590*/  UMOV UR4, 0x400 ;  /* 0x0000040000047882 */ /* 0x000fe20000000000 */
[----:B------:R-:W-:Y:S01]  /*05a0*/  UMOV UR8, 0x1 ;  /* 0x0000000100087882 */ /* 0x000fe20000000000 */
[----:B------:R-:W-:Y:S01]  /*05b0*/  UMOV UR6, 0x2 ;  /* 0x0000000200067882 */ /* 0x000fe20000000000 */
[----:B------:R-:W-:Y:S02]  /*05c0*/  ULEA UR4, UR47, UR4, 0x18 ;  /* 0x000000042f047291 */ /* 0x000fe4000f8ec0ff */
[----:B------:R-:W-:-:S04]  /*05d0*/  UIADD3 UR8, UPT, UPT, -UR8, 0x100000, URZ ;  /* 0x0010000008087890 */ /* 0x000fc8000fffe1ff */
[----:B------:R-:W-:Y:S02]  /*05e0*/  USHF.L.U32 UR9, UR8, 0xb, URZ ;  /* 0x0000000b08097899 */ /* 0x000fe400080006ff */
[----:B------:R-:W-:Y:S02]  /*05f0*/  USHF.L.U32 UR8, UR8, 0x1, URZ ;  /* 0x0000000108087899 */ /* 0x000fe400080006ff */
[----:B------:R-:W-:-:S04]  /*0600*/  UIADD3 UR6, UPT, UPT, -UR6, 0x100000, URZ ;  /* 0x0010000006067890 */ /* 0x000fc8000fffe1ff */
[----:B------:R-:W-:Y:S02]  /*0610*/  USHF.L.U32 UR7, UR6, 0xb, URZ ;  /* 0x0000000b06077899 */ /* 0x000fe400080006ff */
[----:B------:R-:W-:Y:S01]  /*0620*/  USHF.L.U32 UR6, UR6, 0x1, URZ ;  /* 0x0000000106067899 */ /* 0x000fe200080006ff */
[----:B------:R-:W-:Y:S01]  /*0630*/  ELECT P0, URZ, PT ;  /* 0x0000000000ff782f */ /* 0x000fe20003800000 */
[----:B------:R-:W3:Y:S02]  /*0640*/  FENCE.VIEW.ASYNC.S ;  /* 0x00000000000073c6 */ /* 0x000ee40000000000 */
[----:B---3--:R3:W4:Y:S08]  /*0650*/  SYNCS.EXCH.64 URZ, [UR4], UR8 ;  /* 0x0000000804ff75b2 */ /* 0x0087300008000100 */
[----:B------:R3:W1:Y:S01]  /*0660*/  SYNCS.EXCH.64 URZ, [UR4+0x30], UR6 ;  /* 0x0000300604ff75b2 */ /* 0x0006620008000100 */
        /* <DEDUP_REMOVED lines=10> */
[----:B------:R-:W-:Y:S01]  /*0710*/  NOP ;  /* 0x0000000000007918 */ /* 0x000fe20000000000 */
.L_x_9:
[----:B------:R-:W2:Y:S01]  /*0720*/  SHFL.IDX PT, R0, R57, RZ, 0x1f ;  /* 0x00001fff39007589 */ /* 0x000ea200000e0000 */
[----:B------:R-:W-:Y:S01]  /*0730*/  NOP ;  /* 0x0000000000007918 */ /* 0x000fe20000000000 */
[----:B--2---:R-:W-:-:S13]  /*0740*/  ISETP.NE.AND P0, PT, R0, 0x1, PT ;  /* 0x000000010000780c */ /* 0x004fda0003f05270 */
[----:B------:R-:W-:Y:S05]  /*0750*/  @P0 BRA `(.L_x_10) ;  /* 0x0000000000540947 */ /* 0x000fea0003800000 */
[----:B---3--:R-:W-:Y:S01]  /*0760*/  UMOV UR4, 0x400 ;  /* 0x0000040000047882 */ /* 0x008fe20000000000 */
        /* <DEDUP_REMOVED lines=10> */
[----:B------:R-:W2:Y:S02]  /*0810*/  FENCE.VIEW.ASYNC.S ;  /* 0x00000000000073c6 */ /* 0x000ea40000000000 */
[----:B--2---:R2:W3:Y:S08]  /*0820*/  SYNCS.EXCH.64 URZ, [UR4+0x60], UR8 ;  /* 0x0000600804ff75b2 */ /* 0x0044f00008000100 */
        /* <DEDUP_REMOVED lines=8> */
.L_x_10:
[----:B------:R-:W4:Y:S01]  /*08b0*/  SHFL.IDX PT, R0, R57, RZ, 0x1f ;  /* 0x00001fff39007589 */ /* 0x000f2200000e0000 */
[----:B------:R-:W-:Y:S01]  /*08c0*/  NOP ;  /* 0x0000000000007918 */ /* 0x000fe20000000000 */
[----:B----4-:R-:W-:-:S13]  /*08d0*/  ISETP.NE.AND P0, PT, R0, 0x3, PT ;  /* 0x000000030000780c */ /* 0x010fda0003f05270 */
[----:B------:R-:W-:Y:S05]  /*08e0*/  @P0 BRA `(.L_x_11) ;  /* 0x00000000002c0947 */ /* 0x000fea0003800000 */
[----:B--23--:R-:W-:Y:S01]  /*08f0*/  UMOV UR6, 0x400 ;  /* 0x0000040000067882 */ /* 0x00cfe20000000000 */
[----:B------:R-:W-:Y:S01]  /*0900*/  UMOV UR4, 0x20 ;  /* 0x0000002000047882 */ /* 0x000fe20000000000 */
[----:B------:R-:W-:Y:S02]  /*0910*/  ULEA UR6, UR47, UR6, 0x18 ;  /* 0x000000062f067291 */ /* 0x000fe4000f8ec0ff */
[----:B------:R-:W-:-:S04]  /*0920*/  UIADD3 UR4, UPT, UPT, -UR4, 0x100000, URZ ;  /* 0x0010000004047890 */ /* 0x000fc8000fffe1ff */
[----:B------:R-:W-:Y:S02]  /*0930*/  USHF.L.U32 UR5, UR4, 0xb, URZ ;  /* 0x0000000b04057899 */ /* 0x000fe400080006ff */
[----:B------:R-:W-:Y:S01]  /*0940*/  USHF.L.U32 UR4, UR4, 0x1, URZ ;  /* 0x0000000104047899 */ /* 0x000fe200080006ff */
[----:B------:R-:W-:Y:S01]  /*0950*/  ELECT P0, URZ, PT ;  /* 0x0000000000ff782f */ /* 0x000fe20003800000 */
[----:B------:R-:W2:Y:S10]  /*0960*/  FENCE.VIEW.ASYNC.S ;  /* 0x00000000000073c6 */ /* 0x000eb40000000000 */
[----:B--2---:R4:W2:Y:S01]  /*0970*/  SYNCS.EXCH.64 URZ, [UR6+0xa0], UR4 ;  /* 0x0000a00406ff75b2 */ /* 0x0048a20008000100 */
[----:B------:R4:W3:Y:S02]  /*0980*/  SYNCS.EXCH.64 URZ, [UR6+0xa8], UR4 ;  /* 0x0000a80406ff75b2 */ /* 0x0008e40008000100 */
[----:B----4-:R-:W-:Y:S01]  /*0990*/  NOP ;  /* 0x0000000000007918 */ /* 0x010fe20000000000 */
.L_x_11:
[----:B------:R-:W4:Y:S01]  /*09a0*/  SHFL.IDX PT, R0, R57, RZ, 0x1f ;  /* 0x00001fff39007589 */ /* 0x000f2200000e0000 */
[----:B------:R-:W-:Y:S01]  /*09b0*/  NOP ;  /* 0x0000000000007918 */ /* 0x000fe20000000000 */
[----:B----4-:R-:W-:-:S13]  /*09c0*/  ISETP.NE.AND P0, PT, R0, 0x4, PT ;  /* 0x000000040000780c */ /* 0x010fda0003f05270 */
[----:B------:R-:W-:Y:S05]  /*09d0*/  @P0 BRA `(.L_x_12) ;  /* 0x0000000000480947 */ /* 0x000fea0003800000 */
[----:B--23--:R-:W-:Y:S01]  /*09e0*/  UMOV UR4, 0x3a0 ;  /* 0x000003a000047882 */ /* 0x00cfe20000000000 */
[----:B------:R-:W-:Y:S01]  /*09f0*/  UMOV UR6, 0x400 ;  /* 0x0000040000067882 */ /* 0x000fe20000000000 */
[----:B------:R-:W-:Y:S01]  /*0a00*/  USEL UR4, UR4, 0x320, UP3 ;  /* 0x0000032004047887 */ /* 0x000fe20009800000 */
        /* <DEDUP_REMOVED lines=10> */
[----:B--2---:R4:W2:Y:S08]  /*0ab0*/  SYNCS.EXCH.64 URZ, [UR6+0xb0], UR8 ;  /* 0x0000b00806ff75b2 */ /* 0x0048b00008000100 */
[----:B------:R4:W3:Y:S01]  /*0ac0*/  SYNCS.EXCH.64 URZ, [UR6+0xc0], UR4 ;  /* 0x0000c00406ff75b2 */ /* 0x0008e20008000100 */
[----:B------:R4:W1:Y:S01]  /*0ad0*/  SYNCS.EXCH.64 URZ, [UR6+0xb8], UR8 ;  /* 0x0000b80806ff75b2 */ /* 0x0008620008000100 */
[----:B------:R4:W1:Y:S02]  /*0ae0*/  SYNCS.EXCH.64 URZ, [UR6+0xc8], UR4 ;  /* 0x0000c80406ff75b2 */ /* 0x0008640008000100 */
[----:B----4-:R-:W-:Y:S01]  /*0af0*/  NOP ;  /* 0x0000000000007918 */ /* 0x010fe20000000000 */
.L_x_12:
[----:B------:R-:W4:Y:S01]  /*0b00*/  SHFL.IDX PT, R0, R57, RZ, 0x1f ;  /* 0x00001fff39007589 */ /* 0x000f2200000e0000 */
[----:B------:R-:W-:Y:S01]  /*0b10*/  NOP ;  /* 0x0000000000007918 */ /* 0x000fe20000000000 */
[----:B----4-:R-:W-:-:S13]  /*0b20*/  ISETP.NE.AND P0, PT, R0, 0x5, PT ;  /* 0x000000050000780c */ /* 0x010fda0003f05270 */
[----:B------:R-:W-:Y:S05]  /*0b30*/  @P0 BRA `(.L_x_13) ;  /* 0x0000000000540947 */ /* 0x000fea0003800000 */
[----:B--23--:R-:W-:Y:S01]  /*0b40*/  UMOV UR4, 0x400 ;  /* 0x0000040000047882 */ /* 0x00cfe20000000000 */
        /* <DEDUP_REMOVED lines=14> */
[----:B------:R4:W1:Y:S01]  /*0c30*/  SYNCS.EXCH.64 URZ, [UR4+0xf8], UR8 ;  /* 0x0000f80804ff75b2 */ /* 0x0008620008000100 */
[----:B------:R4:W1:Y:S01]  /*0c40*/  SYNCS.EXCH.64 URZ, [UR4+0xe0], UR6 ;  /* 0x0000e00604ff75b2 */ /* 0x0008620008000100 */
[----:B------:R4:W1:Y:S01]  /*0c50*/  SYNCS.EXCH.64 URZ, [UR4+0x100], UR8 ;  /* 0x0001000804ff75b2 */ /* 0x0008620008000100 */
[----:B------:R4:W1:Y:S01]  /*0c60*/  SYNCS.EXCH.64 URZ, [UR4+0xe8], UR6 ;  /* 0x0000e80604ff75b2 */ /* 0x0008620008000100 */
[----:B------:R4:W1:Y:S02]  /*0c70*/  SYNCS.EXCH.64 URZ, [UR4+0x108], UR8 ;  /* 0x0001080804ff75b2 */ /* 0x0008640008000100 */
[----:B----4-:R-:W-:Y:S01]  /*0c80*/  NOP ;  /* 0x0000000000007918 */ /* 0x010fe20000000000 */
.L_x_13:
[----:B------:R-:W4:Y:S01]  /*0c90*/  SHFL.IDX PT, R0, R57, RZ, 0x1f ;  /* 0x00001fff39007589 */ /* 0x000f2200000e0000 */
[----:B------:R-:W-:Y:S01]  /*0ca0*/  ISETP.NE.OR P1, PT, RZ, UR21, !P1 ;  /* 0x00000015ff007c0c */ /* 0x000fe2000cf25670 */
        /* <DEDUP_REMOVED lines=12> */
[----:B------:R4:W3:Y:S01]  /*0d70*/  SYNCS.EXCH.64 URZ, [UR4+0x120], UR6 ;  /* 0x0001200604ff75b2 */ /* 0x0008e20008000100 */
[----:B------:R4:W1:Y:S01]  /*0d80*/  SYNCS.EXCH.64 URZ, [UR4+0x118], UR6 ;  /* 0x0001180604ff75b2 */ /* 0x0008620008000100 */
[----:B------:R4:W1:Y:S02]  /*0d90*/  SYNCS.EXCH.64 URZ, [UR4+0x128], UR6 ;  /* 0x0001280604ff75b2 */ /* 0x0008640008000100 */
[----:B----4-:R-:W-:Y:S01]  /*0da0*/  NOP ;  /* 0x0000000000007918 */ /* 0x010fe20000000000 */
.L_x_14:
[----:B------:R-:W-:Y:S01]  /*0db0*/  VOTEU.ALL UP0, P1 ;  /* 0x0000000000ff7886 */ /* 0x000fe20000800000 */
[----:B--23--:R-:W-:Y:S01]  /*0dc0*/  UMOV UR4, 0x20 ;  /* 0x0000002000047882 */ /* 0x00cfe20000000000 */
[----:B------:R-:W2:Y:S01]  /*0dd0*/  LDCU UR7, c[0x0][0x36c] ;  /* 0x00006d80ff0777ac */ /* 0x000ea20008000800 */
[----:B------:R-:W-:Y:S01]  /*0de0*/  NOP ;  /* 0x0000000000007918 */ /* 0x000fe20000000000 */
[----:B------:R-:W-:Y:S01]  /*0df0*/  LOP3.LUT R0, R70, 0x1f, RZ, 0xc0, !PT ;  /* 0x0000001f46007812 */ /* 0x000fe200078ec0ff */
[----:B------:R-:W-:Y:S01]  /*0e00*/  @!UP0 UMOV UR6, 0x400 ;  /* 0x0000040000068882 */ /* 0x000fe20000000000 */
[----:B------:R-:W-:-:S04]  /*0e10*/  @!UP0 UIADD3 UR4, UPT, UPT, -UR4, 0x100000, URZ ;  /* 0x0010000004048890 */ /* 0x000fc8000fffe1ff */
[----:B------:R-:W-:Y:S02]  /*0e20*/  @!UP0 USHF.L.U32 UR5, UR4, 0xb, URZ ;  /* 0x0000000b04058899 */ /* 0x000fe400080006ff */
[----:B------:R-:W-:Y:S02]  /*0e30*/  @!UP0 USHF.L.U32 UR4, UR4, 0x1, URZ ;  /* 0x0000000104048899 */ /* 0x000fe400080006ff */
[----:B------:R-:W-:Y:S01]  /*0e40*/  @!UP0 ULEA UR6, UR47, UR6, 0x18 ;  /* 0x000000062f068291 */ /* 0x000fe2000f8ec0ff */
[----:B------:R-:W-:Y:S01]  /*0e50*/  VOTEU.ALL UP0, P1 ;  /* 0x0000000000ff7886 */ /* 0x000fe20000800000 */
[----:B------:R-:W-:Y:S02]  /*0e60*/  UISETP.NE.AND UP4, UPT, UR21, URZ, UPT ;  /* 0x000000ff1500728c */ /* 0x000fe4000bf85270 */
[----:B--2---:R-:W-:Y:S01]  /*0e70*/  UISETP.EQ.U32.AND UP5, UPT, UR7, 0x1, UPT ;  /* 0x000000010700788c */ /* 0x004fe2000bfa2070 */
[----:B------:R-:W2:Y:S07]  /*0e80*/  FENCE.VIEW.ASYNC.S ;  /* 0x00000000000073c6 */ /* 0x000eae0000000000 */
[----:B--2---:R2:W3:Y:S01]  /*0e90*/  @!UP0 SYNCS.EXCH.64 URZ, [UR6+0x130], UR4 ;  /* 0x0001300406ff85b2 */ /* 0x0044e20008000100 */
[----:B------:R-:W-:Y:S05]  /*0ea0*/  BRA.U !UP5, `(.L_x_15) ;  /* 0x000000010d087547 */ /* 0x000fea000b800000 */
[----:B-1-3--:R-:W-:Y:S01]  /*0eb0*/  UCGABAR_ARV ;  /* 0x00000000000079c7 */ /* 0x00afe20008000000 */
[----:B------:R-:W-:Y:S05]  /*0ec0*/  BRA `(.L_x_16) ;  /* 0x0000000000047947 */ /* 0x000fea0003800000 */
.L_x_15:
[----:B-1-3--:R-:W-:Y:S01]  /*0ed0*/  NOP ;  /* 0x0000000000007918 */ /* 0x00afe20000000000 */
.L_x_16:
[----:B------:R-:W1:Y:S01]  /*0ee0*/  S2UR UR20, SR_CTAID.X ;  /* 0x00000000001479c3 */ /* 0x000e620000002500 */
[----:B------:R-:W-:-:S05]  /*0ef0*/  CS2R.32 R58, SR_CgaSize ;  /* 0x00000000003a7805 */ /* 0x000fca0000008a00 */
[----:B------:R-:W-:-:S05]  /*0f00*/  IMAD R58, R58, -0xa0, RZ ;  /* 0xffffff603a3a7824 */ /* 0x000fca00078e02ff */
[----:B--2---:R-:W-:-:S14]  /*0f10*/  R2UR UR5, R58 ;  /* 0x000000003a0572ca */ /* 0x004fdc00000e0000 */
[----:B------:R-:W2:Y:S01]  /*0f20*/  LDCU UR5, c[0x0][UR5+0x2b0] ;  /* 0x00005600050577ac */ /* 0x000ea20008000800 */
[----:B------:R-:W-:-:S05]  /*0f30*/  CS2R.32 R58, SR_CgaSize ;  /* 0x00000000003a7805 */ /* 0x000fca0000008a00 */
[----:B------:R-:W-:-:S05]  /*0f40*/  IMAD R58, R58, -0xa0, RZ ;  /* 0xffffff603a3a7824 */ /* 0x000fca00078e02ff */
[----:B------:R-:W-:-:S14]  /*0f50*/  R2UR UR4, R58 ;  /* 0x000000003a0472ca */ /* 0x000fdc00000e0000 */
[----:B------:R-:W3:Y:S01]  /*0f60*/  LDCU UR4, c[0x0][UR4+0x2b4] ;  /* 0x00005680040477ac */ /* 0x000ee20008000800 */
[----:B------:R-:W4:Y:S01]  /*0f70*/  S2UR UR7, SR_CTAID.Y ;  /* 0x00000000000779c3 */ /* 0x000f220000002600 */
[----:B------:R-:W-:-:S05]  /*0f80*/  CS2R.32 R58, SR_CgaSize ;  /* 0x00000000003a7805 */ /* 0x000fca0000008a00 */
[----:B------:R-:W-:-:S05]  /*0f90*/  IMAD R58, R58, -0xa0, RZ ;  /* 0xffffff603a3a7824 */ /* 0x000fca00078e02ff */
[----:B------:R-:W-:-:S14]  /*0fa0*/  R2UR UR8, R58 ;  /* 0x000000003a0872ca */ /* 0x000fdc00000e0000 */
[----:B------:R-:W3:Y:S01]  /*0fb0*/  LDCU UR8, c[0x0][UR8+0x2a0] ;  /* 0x00005400080877ac */ /* 0x000ee20008000800 */
[----:B------:R-:W3:Y:S01]  /*0fc0*/  LDCU UR25, c[0x0][0xb24] ;  /* 0x00016480ff1977ac */ /* 0x000ee20008000800 */
[----:B------:R-:W1:Y:S01]  /*0fd0*/  S2UR UR36, SR_CTAID.Z ;  /* 0x00000000002479c3 */ /* 0x000e620000002700 */
[----:B------:R-:W-:-:S05]  /*0fe0*/  CS2R.32 R58, SR_CgaSize ;  /* 0x00000000003a7805 */ /* 0x000fca0000008a00 */
[----:B------:R-:W-:-:S05]  /*0ff0*/  IMAD R58, R58, -0xa0, RZ ;  /* 0xffffff603a3a7824 */ /* 0x000fca00078e02ff */
[----:B------:R-:W-:-:S14]  /*1000*/  R2UR UR63, R58 ;  /* 0x000000003a3f72ca */ /* 0x000fdc00000e0000 */
[----:B------:R-:W3:Y:S01]  /*1010*/  LDCU UR63, c[0x0][UR63+0x2a4] ;  /* 0x000054803f3f77ac */ /* 0x000ee20008000800 */
[----:B------:R-:W-:Y:S02]  /*1020*/  UISETP.GT.U32.AND UP0, UPT, UR68, 0xffff, UPT ;  /* 0x0000ffff4400788c */ /* 0x000fe4000bf04070 */
[----:B------:R-:W-:Y:S01]  /*1030*/  USHF.L.U32 UR37, UR47, 0x9, URZ ;  /* 0x000000092f257899 */ /* 0x000fe200080006ff */
[----:B-1----:R-:W-:Y:S01]  /*1040*/  I2FP.F32.U32 R3, UR20 ;  /* 0x0000001400037c45 */ /* 0x002fe20008201000 */
[----:B------:R-:W-:Y:S01]  /*1050*/  UMOV UR28, 0x5 ;  /* 0x00000005001c7882 */ /* 0x000fe20000000000 */
[----:B------:R-:W1:Y:S03]  /*1060*/  LDCU UR45, c[0x0][0xb24] ;  /* 0x00016480ff2d77ac */ /* 0x000e660008000800 */
[----:B--2---:R-:W-:Y:S01]  /*1070*/  FMUL R3, R3, UR5 ;  /* 0x0000000503037c20 */ /* 0x004fe20008400000 */
[----:B------:R-:W2:Y:S01]  /*1080*/  LDCU UR27, c[0x0][0xb30] ;  /* 0x00016600ff1b77ac */ /* 0x000ea20008000800 */
[----:B----4-:R-:W-:Y:S01]  /*1090*/  I2FP.F32.U32 R2, UR7 ;  /* 0x0000000700027c45 */ /* 0x010fe20008201000 */
[----:B------:R-:W-:-:S03]  /*10a0*/  USHF.L.U32 UR55, UR20, 0x6, URZ ;  /* 0x0000000614377899 */ /* 0x000fc600080006ff */
[----:B------:R-:W4:Y:S01]  /*10b0*/  F2I.U32.TRUNC.NTZ R3, R3 ;  /* 0x0000000300037305 */ /* 0x000f22000020f000 */
[----:B------:R-:W-:Y:S01]  /*10c0*/  USEL UR31, UR68, 0xffff, !UP0 ;  /* 0x0000ffff441f7887 */ /* 0x000fe2000c000000 */
[----:B---3--:R-:W-:Y:S01]  /*10d0*/  FMUL R2, R2, UR4 ;  /* 0x0000000402027c20 */ /* 0x008fe20008400000 */
[----:B------:R-:W-:Y:S01]  /*10e0*/  UISETP.GE.AND UP2, UPT, UR25, 0x1, UPT ;  /* 0x000000011900788c */ /* 0x000fe2000bf46270 */
[----:B------:R-:W-:-:S04]  /*10f0*/  UMOV UR24, UR7 ;  /* 0x0000000700187c82 */ /* 0x000fc80008000000 */
[----:B------:R-:W3:Y:S01]  /*1100*/  F2I.U32.TRUNC.NTZ R2, R2 ;  /* 0x0000000200027305 */ /* 0x000ee2000020f000 */
[----:B----4-:R-:W-:Y:S02]  /*1110*/  R2UR UR4, R3 ;  /* 0x00000000030472ca */ /* 0x010fe400000e0000 */
[----:B------:R-:W-:Y:S02]  /*1120*/  PRMT R3, RZ, 0x7610, R3 ;  /* 0x00007610ff037816 */ /* 0x000fe40000000003 */
[----:B---3--:R-:W-:Y:S02]  /*1130*/  R2UR UR6, R2 ;  /* 0x00000000020672ca */ /* 0x008fe400000e0000 */
[----:B------:R-:W-:-:S07]  /*1140*/  PRMT R2, RZ, 0x7610, R2 ;  /* 0x00007610ff027816 */ /* 0x000fce0000000002 */
[----:B------:R-:W-:-:S04]  /*1150*/  UIADD3 UR5, UPT, UPT, -UR4, URZ, URZ ;  /* 0x000000ff04057290 */ /* 0x000fc8000fffe1ff */
[----:B------:R-:W-:Y:S02]  /*1160*/  UIMAD UR5, UR8, UR5, UR20 ;  /* 0x00000005080572a4 */ /* 0x000fe4000f8e0214 */
[----:B------:R-:W-:-:S04]  /*1170*/  UIADD3 UR4, UPT, UPT, -UR6, URZ, URZ ;  /* 0x000000ff06047290 */ /* 0x000fc8000fffe1ff */
[----:B------:R-:W-:Y:S01]  /*1180*/  IMAD.U32 R58, RZ, RZ, UR5 ;  /* 0x00000005ff3a7e24 */ /* 0x000fe2000f8e00ff */
[----:B------:R-:W-:Y:S01]  /*1190*/  UIMAD UR63, UR63, UR4, UR7 ;  /* 0x000000043f3f72a4 */ /* 0x000fe2000f8e0207 */
[----:B-12---:R-:W-:Y:S11]  /*11a0*/  BRA.U UP4, `(.L_x_17) ;  /* 0x0000000104407547 */ /* 0x006ff6000b800000 */
[----:B------:R-:W-:-:S13]  /*11b0*/  R2UR UR4, R58 ;  /* 0x000000003a0472ca */ /* 0x000fda00000e0000 */
[----:B------:R-:W-:Y:S02]  /*11c0*/  UISETP.GT.U32.AND UP0, UPT, UR4, 0x1, UPT ;  /* 0x000000010400788c */ /* 0x000fe4000bf04070 */
[----:B------:R-:W-:Y:S02]  /*11d0*/  ULOP3.LUT UR4, UR4, 0xfffffffe, URZ, 0xc0, !UPT ;  /* 0xfffffffe04047892 */ /* 0x000fe4000f8ec0ff */
[----:B------:R-:W-:Y:S02]  /*11e0*/  UISETP.NE.AND UP1, UPT, UR63, URZ, UP0 ;  /* 0x000000ff3f00728c */ /* 0x000fe40008725270 */
[----:B------:R-:W-:Y:S02]  /*11f0*/  UISETP.NE.AND UP0, UPT, UR63, 0x1, UP0 ;  /* 0x000000013f00788c */ /* 0x000fe40008705270 */
[----:B------:R-:W-:Y:S02]  /*1200*/  USEL UR7, URZ, 0x1, UP1 ;  /* 0x00000001ff077887 */ /* 0x000fe40008800000 */
[----:B------:R-:W-:-:S02]  /*1210*/  USEL UR6, URZ, 0x4, UP0 ;  /* 0x00000004ff067887 */ /* 0x000fc40008000000 */
[----:B------:R-:W-:Y:S02]  /*1220*/  USEL UR5, URZ, 0x2, UP1 ;  /* 0x00000002ff057887 */ /* 0x000fe40008800000 */
[----:B------:R-:W-:Y:S02]  /*1230*/  ULEA UR4, UR63, UR4, 0x1 ;  /* 0x000000043f047291 */ /* 0x000fe4000f8e08ff */
[----:B------:R-:W-:Y:S02]  /*1240*/  USEL UR8, URZ, 0x8, UP0 ;  /* 0x00000008ff087887 */ /* 0x000fe40008000000 */
[----:B------:R-:W-:-:S03]  /*1250*/  UIADD3 UR5, UPT, UPT, UR5, UR6, UR7 ;  /* 0x0000000605057290 */ /* 0x000fc6000fffe007 */
[----:B------:R-:W-:Y:S01]  /*1260*/  UMOV UR6, 0x3 ;  /* 0x0000000300067882 */ /* 0x000fe20000000000 */
[----:B------:R-:W-:Y:S02]  /*1270*/  UIADD3 UR5, UPT, UPT, UR5, UR8, URZ ;  /* 0x0000000805057290 */ /* 0x000fe4000fffe0ff */
[----:B------:R-:W-:-:S04]  /*1280*/  USHF.L.U32 UR4, UR6, UR4, URZ ;  /* 0x0000000406047299 */ /* 0x000fc800080006ff */
[----:B------:R-:W-:Y:S02]  /*1290*/  MOV R3, UR5 ;  /* 0x0000000500037c02 */ /* 0x000fe40008000f00 */
[----:B------:R-:W-:Y:S02]  /*12a0*/  IMAD.U32 R2, RZ, RZ, UR4 ;  /* 0x00000004ff027e24 */ /* 0x000fe4000f8e00ff */
.L_x_17:
[----:B------:R-:W-:Y:S05]  /*12b0*/  BRA.U !UP2, `(.L_x_18) ;  /* 0x000000010ad47547 */ /* 0x000fea000b800000 */
[----:B------:R-:W1:Y:S01]  /*12c0*/  LDCU.128 UR12, c[0x0][0xb10] ;  /* 0x00016200ff0c77ac */ /* 0x000e620008000c00 */
[----:B------:R-:W2:Y:S01]  /*12d0*/  LDCU UR6, c[0x0][0x370] ;  /* 0x00006e00ff0677ac */ /* 0x000ea20008000800 */
[----:B------:R-:W3:Y:S01]  /*12e0*/  LDCU UR5, c[0x0][0x374] ;  /* 0x00006e80ff0577ac */ /* 0x000ee20008000800 */
[----:B------:R-:W4:Y:S01]  /*12f0*/  LDCU UR26, c[0x0][0xb0c] ;  /* 0x00016180ff1a77ac */ /* 0x000f220008000800 */
[----:B------:R-:W4:Y:S01]  /*1300*/  LDCU UR4, c[0x0][0xb20] ;  /* 0x00016400ff0477ac */ /* 0x000f220008000800 */
[----:B------:R-:W4:Y:S01]  /*1310*/  LDCU.64 UR8, c[0x0][0xb28] ;  /* 0x00016500ff0877ac */ /* 0x000f220008000a00 */
[----:B-1----:R-:W-:Y:S02]  /*1320*/  UISETP.NE.AND UP0, UPT, UR14, 0x1, UPT ;  /* 0x000000010e00788c */ /* 0x002fe4000bf05270 */
[----:B---3--:R-:W-:Y:S02]  /*1330*/  UIMAD.WIDE.U32 UR10, UR5, UR15, URZ ;  /* 0x0000000f050a72a5 */ /* 0x008fe4000f8e00ff */
[----:B--2---:R-:W-:-:S02]  /*1340*/  UIMAD.WIDE.U32 UR18, UR6, UR12, URZ ;  /* 0x0000000c061272a5 */ /* 0x004fc4000f8e00ff */
[----:B----4-:R-:W-:Y:S02]  /*1350*/  UISETP.NE.AND UP1, UPT, UR26, 0x1, UPT ;  /* 0x000000011a00788c */ /* 0x010fe4000bf25270 */
[----:B------:R-:W-:Y:S01]  /*1360*/  UISETP.NE.AND UP2, UPT, UR25, 0x1, UPT ;  /* 0x000000011900788c */ /* 0x000fe2000bf45270 */
[----:B------:R-:W-:Y:S02]  /*1370*/  UMOV UR10, UR11 ;  /* 0x0000000b000a7c82 */ /* 0x000fe40008000000 */
[----:B------:R-:W-:Y:S01]  /*1380*/  UMOV UR18, UR19 ;  /* 0x0000001300127c82 */ /* 0x000fe20008000000 */
[----:B------:R-:W-:Y:S02]  /*1390*/  @UP0 USHF.R.U32.HI UR5, URZ, UR4, UR10 ;  /* 0x00000004ff050299 */ /* 0x000fe4000801160a */
[----:B------:R-:W-:Y:S02]  /*13a0*/  UIMAD.WIDE.U32 UR22, UR24, UR15, URZ ;  /* 0x0000000f181672a5 */ /* 0x000fe4000f8e00ff */
[----:B------:R-:W-:-:S02]  /*13b0*/  UIMAD.WIDE.U32 UR10, UR5, UR8, URZ ;  /* 0x00000008050a72a5 */ /* 0x000fc4000f8e00ff */
[----:B------:R-:W-:Y:S02]  /*13c0*/  @UP1 USHF.R.U32.HI UR6, URZ, UR13, UR18 ;  /* 0x0000000dff061299 */ /* 0x000fe40008011612 */
[----:B------:R-:W-:Y:S02]  /*13d0*/  UIMAD.WIDE.U32 UR16, UR20, UR12, URZ ;  /* 0x0000000c141072a5 */ /* 0x000fe4000f8e00ff */
[----:B------:R-:W-:Y:S01]  /*13e0*/  UIMAD.WIDE.U32 UR18, UR6, UR8, URZ ;  /* 0x00000008061272a5 */ /* 0x000fe2000f8e00ff */
[----:B------:R-:W-:Y:S01]  /*13f0*/  UMOV UR22, UR23 ;  /* 0x0000001700167c82 */ /* 0x000fe20008000000 */
[----:B------:R-:W-:Y:S01]  /*1400*/  UMOV UR10, UR11 ;  /* 0x0000000b000a7c82 */ /* 0x000fe20008000000 */
[----:B------:R-:W-:Y:S02]  /*1410*/  USHF.R.U32.HI UR22, URZ, UR4, UR22 ;  /* 0x00000004ff167299 */ /* 0x000fe40008011616 */
[----:B------:R-:W-:Y:S02]  /*1420*/  @UP2 USHF.R.U32.HI UR5, URZ, UR9, UR10 ;  /* 0x00000009ff052299 */ /* 0x000fe4000801160a */
[----:B------:R-:W-:Y:S01]  /*1430*/  UMOV UR7, UR19 ;  /* 0x0000001300077c82 */ /* 0x000fe20008000000 */
[----:B------:R-:W-:Y:S01]  /*1440*/  UMOV UR16, UR17 ;  /* 0x0000001100107c82 */ /* 0x000fe20008000000 */
[----:B------:R-:W-:-:S02]  /*1450*/  @UP2 USHF.R.U32.HI UR6, URZ, UR9, UR7 ;  /* 0x00000009ff062299 */ /* 0x000fc40008011607 */
[----:B------:R-:W-:Y:S02]  /*1460*/  USHF.R.U32.HI UR13, URZ, UR13, UR16 ;  /* 0x0000000dff0d7299 */ /* 0x000fe40008011610 */
[----:B------:R-:W-:Y:S02]  /*1470*/  USEL UR4, UR24, UR22, !UP0 ;  /* 0x0000001618047287 */ /* 0x000fe4000c000000 */
[----:B------:R-:W-:Y:S02]  /*1480*/  UIMAD UR7, UR5, UR25, URZ ;  /* 0x00000019050772a4 */ /* 0x000fe4000f8e02ff */
[----:B------:R-:W-:Y:S02]  /*1490*/  USEL UR5, UR20, UR13, !UP1 ;  /* 0x0000000d14057287 */ /* 0x000fe4000c800000 */
[----:B------:R-:W-:Y:S02]  /*14a0*/  UIMAD UR12, UR6, UR25, URZ ;  /* 0x00000019060c72a4 */ /* 0x000fe4000f8e02ff */
[----:B------:R-:W-:-:S02]  /*14b0*/  UISETP.GE.AND UP0, UPT, UR4, UR7, UPT ;  /* 0x000000070400728c */ /* 0x000fc4000bf06270 */
[----:B------:R-:W-:Y:S02]  /*14c0*/  UIMAD.WIDE.U32 UR10, UR4, UR8, URZ ;  /* 0x00000008040a72a5 */ /* 0x000fe4000f8e00ff */
[----:B------:R-:W-:Y:S02]  /*14d0*/  UISETP.GE.OR UP0, UPT, UR5, UR12, UP0 ;  /* 0x0000000c0500728c */ /* 0x000fe40008706670 */
[----:B------:R-:W-:Y:S02]  /*14e0*/  UIMAD.WIDE.U32 UR12, UR5, UR8, URZ ;  /* 0x00000008050c72a5 */ /* 0x000fe4000f8e00ff */
[----:B------:R-:W-:Y:S01]  /*14f0*/  UIADD3 UR10, UPT, UPT, -UR4, URZ, URZ ;  /* 0x000000ff040a7290 */ /* 0x000fe2000fffe1ff */
[----:B------:R-:W-:Y:S01]  /*1500*/  UMOV UR8, UR11 ;  /* 0x0000000b00087c82 */ /* 0x000fe20008000000 */
[----:B------:R-:W-:Y:S02]  /*1510*/  UIADD3 UR11, UPT, UPT, -UR5, URZ, URZ ;  /* 0x000000ff050b7290 */ /* 0x000fe4000fffe1ff */
[----:B------:R-:W-:-:S03]  /*1520*/  USHF.R.U32.HI UR8, URZ, UR9, UR8 ;  /* 0x00000009ff087299 */ /* 0x000fc60008011608 */
[----:B------:R-:W-:Y:S01]  /*1530*/  @!UP0 UMOV UR7, UR13 ;  /* 0x0000000d00078c82 */ /* 0x000fe20008000000 */
[----:B------:R-:W-:Y:S02]  /*1540*/  UIMAD UR24, UR14, UR10, UR24 ;  /* 0x0000000a0e1872a4 */ /* 0x000fe4000f8e0218 */
[----:B------:R-:W-:Y:S02]  /*1550*/  USEL UR8, UR4, UR8, !UP2 ;  /* 0x0000000804087287 */ /* 0x000fe4000d000000 */
[----:B------:R-:W-:Y:S02]  /*1560*/  @!UP0 USHF.R.U32.HI UR7, URZ, UR9, UR7 ;  /* 0x00000009ff078299 */ /* 0x000fe40008011607 */
[----:B------:R-:W-:Y:S02]  /*1570*/  UIADD3 UR9, UPT, UPT, -UR8, URZ, URZ ;  /* 0x000000ff08097290 */ /* 0x000fe4000fffe1ff */
[----:B------:R-:W-:Y:S02]  /*1580*/  @!UP0 USEL UR7, UR5, UR7, !UP2 ;  /* 0x0000000705078287 */ /* 0x000fe4000d000000 */
[----:B------:R-:W-:-:S02]  /*1590*/  UIMAD UR9, UR25, UR9, UR4 ;  /* 0x00000009190972a4 */ /* 0x000fc4000f8e0204 */
[----:B------:R-:W-:Y:S02]  /*15a0*/  @!UP0 UIADD3 UR8, UPT, UPT, UR8, -UR7, URZ ;  /* 0x8000000708088290 */ /* 0x000fe4000fffe0ff */
[----:B------:R-:W-:Y:S02]  /*15b0*/  @!UP0 UIMAD UR6, UR9, UR6, UR7 ;  /* 0x00000006090682a4 */ /* 0x000fe4000f8e0207 */
[----:B------:R-:W-:Y:S02]  /*15c0*/  @!UP0 UIMAD UR4, UR8, UR25, UR5 ;  /* 0x00000019080482a4 */ /* 0x000fe4000f8e0205 */
[----:B------:R-:W-:Y:S02]  /*15d0*/  UIMAD UR20, UR26, UR11, UR20 ;  /* 0x0000000b1a1472a4 */ /* 0x000fe4000f8e0214 */
[----:B------:R-:W-:Y:S01]  /*15e0*/  UIMAD UR24, UR4, UR14, UR24 ;  /* 0x0000000e041872a4 */ /* 0x000fe2000f8e0218 */
[----:B------:R-:W-:Y:S02]  /*15f0*/  @!UP0 UMOV UR5, UR6 ;  /* 0x0000000600058c82 */ /* 0x000fe40008000000 */
[----:B------:R-:W-:-:S12]  /*1600*/  UIMAD UR20, UR5, UR26, UR20 ;  /* 0x0000001a051472a4 */ /* 0x000fd8000f8e0214 */
.L_x_18:
[----:B------:R-:W-:Y:S02]  /*1610*/  UISETP.NE.AND UP1, UPT, UR27, 0x1, UPT ;  /* 0x000000011b00788c */ /* 0x000fe4000bf25270 */
[----:B------:R-:W-:Y:S02]  /*1620*/  ULOP3.LUT UR31, UR31, 0xffff, URZ, 0xc0, !UPT ;  /* 0x0000ffff1f1f7892 */ /* 0x000fe4000f8ec0ff */
[----:B------:R-:W-:Y:S02]  /*1630*/  UISETP.NE.AND UP0, UPT, UR21, 0x2, UPT ;  /* 0x000000021500788c */ /* 0x000fe4000bf05270 */
[----:B------:R-:W-:Y:S02]  /*1640*/  ULOP3.LUT UR37, UR37, 0x400, URZ, 0xc0, !UPT ;  /* 0x0000040025257892 */ /* 0x000fe4000f8ec0ff */
[----:B------:R-:W-:Y:S02]  /*1650*/  ULOP3.LUT UR55, UR55, 0x40, URZ, 0xc0, !UPT ;  /* 0x0000004037377892 */ /* 0x000fe4000f8ec0ff */
[----:B------:R-:W-:Y:S01]  /*1660*/  USHF.L.U32 UR31, UR28, UR31, URZ ;  /* 0x0000001f1c1f7299 */ /* 0x000fe200080006ff */
[----:B------:R-:W-:Y:S11]  /*1670*/  BRA.U UP1, `(.L_x_19) ;  /* 0x0000000101447547 */ /* 0x000ff6000b800000 */
[----:B------:R-:W1:Y:S01]  /*1680*/  LDCU.128 UR8, c[0x0][0xb10] ;  /* 0x00016200ff0877ac */ /* 0x000e620008000c00 */
[----:B------:R-:W2:Y:S01]  /*1690*/  LDCU UR12, c[0x0][0xb0c] ;  /* 0x00016180ff0c77ac */ /* 0x000ea20008000800 */
[----:B------:R-:W3:Y:S01]  /*16a0*/  LDCU UR13, c[0x0][0xb20] ;  /* 0x00016400ff0d77ac */ /* 0x000ee20008000800 */
[----:B-1----:R-:W-:Y:S02]  /*16b0*/  UIMAD.WIDE.U32 UR6, UR20, UR8, URZ ;  /* 0x00000008140672a5 */ /* 0x002fe4000f8e00ff */
[----:B------:R-:W-:Y:S02]  /*16c0*/  UIMAD.WIDE.U32 UR4, UR24, UR11, URZ ;  /* 0x0000000b180472a5 */ /* 0x000fe4000f8e00ff */
[----:B--2---:R-:W-:Y:S02]  /*16d0*/  UISETP.NE.AND UP2, UPT, UR12, 0x1, UPT ;  /* 0x000000010c00788c */ /* 0x004fe4000bf45270 */
[----:B------:R-:W-:Y:S01]  /*16e0*/  UISETP.NE.AND UP1, UPT, UR10, 0x1, UPT ;  /* 0x000000010a00788c */ /* 0x000fe2000bf25270 */
[----:B------:R-:W-:-:S02]  /*16f0*/  UMOV UR6, UR7 ;  /* 0x0000000700067c82 */ /* 0x000fc40008000000 */
[----:B------:R-:W-:Y:S01]  /*1700*/  UMOV UR4, UR5 ;  /* 0x0000000500047c82 */ /* 0x000fe20008000000 */
[----:B------:R-:W-:Y:S02]  /*1710*/  USHF.R.U32.HI UR6, URZ, UR9, UR6 ;  /* 0x00000009ff067299 */ /* 0x000fe40008011606 */
[----:B---3--:R-:W-:Y:S02]  /*1720*/  USHF.R.U32.HI UR4, URZ, UR13, UR4 ;  /* 0x0000000dff047299 */ /* 0x008fe40008011604 */
[----:B------:R-:W-:Y:S02]  /*1730*/  USEL UR5, UR20, UR6, !UP2 ;  /* 0x0000000614057287 */ /* 0x000fe4000d000000 */
[----:B------:R-:W-:-:S04]  /*1740*/  USEL UR4, UR24, UR4, !UP1 ;  /* 0x0000000418047287 */ /* 0x000fc8000c800000 */
[----:B------:R-:W-:Y:S02]  /*1750*/  UIADD3 UR6, UPT, UPT, UR5, -UR4, URZ ;  /* 0x8000000405067290 */ /* 0x000fe4000fffe0ff */
[----:B------:R-:W-:Y:S02]  /*1760*/  UIADD3 UR4, UPT, UPT, -UR5, UR4, URZ ;  /* 0x0000000405047290 */ /* 0x000fe4000fffe1ff */
[----:B------:R-:W-:Y:S02]  /*1770*/  UIMAD UR24, UR6, UR10, UR24 ;  /* 0x0000000a061872a4 */ /* 0x000fe4000f8e0218 */
[----:B------:R-:W-:-:S12]  /*1780*/  UIMAD UR20, UR4, UR12, UR20 ;  /* 0x0000000c041472a4 */ /* 0x000fd8000f8e0214 */
.L_x_19:
[----:B------:R-:W-:Y:S05]  /*1790*/  BRA.U !UP5, `(.L_x_20) ;  /* 0x000000010d0c7547 */ /* 0x000fea000b800000 */
[----:B------:R-:W-:Y:S01]  /*17a0*/  UCGABAR_WAIT ;  /* 0x0000000000007dc7 */ /* 0x000fe20008000000 */
[----:B------:R-:W-:Y:S01]  /*17b0*/  CCTL.IVALL ;  /* 0x00000000ff00798f */ /* 0x000fe20002000000 */
[----:B------:R-:W-:Y:S05]  /*17c0*/  BRA `(.L_x_21) ;  /* 0x0000000000047947 */ /* 0x000fea0003800000 */
.L_x_20:
[----:B------:R-:W-:Y:S06]  /*17d0*/  BAR.SYNC.DEFER_BLOCKING 0x0 ;  /* 0x0000000000007b1d */ /* 0x000fec0000010000 */
.L_x_21:
[----:B------:R-:W-:Y:S05]  /*17e0*/  BRA.U UP0, `(.L_x_22) ;  /* 0x0000001500b47547 */ /* 0x000fea000b800000 */
[----:B------:R-:W1:Y:S01]  /*17f0*/  LDCU UR6, c[0x0][0x38c] ;  /* 0x00007180ff0677ac */ /* 0x000e620008000800 */
[----:B------:R-:W-:Y:S01]  /*1800*/  PLOP3.LUT P2, PT, PT, PT, UP3, 0x80, 0x8 ;  /* 0x000000000008781c */ /* 0x000fe20003f4f038 */
[----:B------:R-:W-:Y:S01]  /*1810*/  IMAD.MOV.U32 R12, RZ, RZ, 0x1 ;  /* 0x00000001ff0c7424 */ /* 0x000fe200078e00ff */
[----:B------:R-:W-:Y:S02]  /*1820*/  ISETP.NE.AND P3, PT, R0, RZ, P4 ;  /* 0x000000ff0000720c */ /* 0x000fe40002765270 */
[----:B------:R-:W-:Y:S02]  /*1830*/  CS2R R10, SRZ ;  /* 0x00000000000a7805 */ /* 0x000fe4000001ff00 */
[----:B------:R-:W-:Y:S01]  /*1840*/  PLOP3.LUT P2, PT, P2, PT, PT, 0x8, 0x80 ;  /* 0x000000000080781c */ /* 0x000fe2000174e170 */
[----:B------:R-:W-:Y:S01]  /*1850*/  IMAD.MOV.U32 R9, RZ, RZ, RZ ;  /* 0x000000ffff097224 */ /* 0x000fe200078e00ff */
[----:B------:R-:W2:Y:S01]  /*1860*/  LDCU UR49, c[0x0][0x370] ;  /* 0x00006e00ff3177ac */ /* 0x000ea20008000800 */
[----:B------:R-:W-:Y:S01]  /*1870*/  IMAD.MOV.U32 R8, RZ, RZ, 0x1 ;  /* 0x00000001ff087424 */ /* 0x000fe200078e00ff */
[----:B------:R-:W3:Y:S01]  /*1880*/  LDCU.64 UR42, c[0x0][0x348] ;  /* 0x00006900ff2a77ac */ /* 0x000ee20008000a00 */
[----:B------:R-:W-:Y:S01]  /*1890*/  ULEA.HI UR53, UR37, UR55, URZ, 0x1b ;  /* 0x0000003725357291 */ /* 0x000fe2000f8fd8ff */
[----:B------:R-:W4:Y:S01]  /*18a0*/  LDCU UR48, c[0x0][0x374] ;  /* 0x00006e80ff3077ac */ /* 0x000f220008000800 */
[----:B-1----:R-:W-:-:S02]  /*18b0*/  UIADD3 UR5, UPT, UPT, UR6, 0x3f, URZ ;  /* 0x0000003f06057890 */ /* 0x002fc4000fffe0ff */
[----:B------:R-:W-:Y:S02]  /*18c0*/  UIADD3 UR56, UPT, UPT, UR6, 0x7e, URZ ;  /* 0x0000007e06387890 */ /* 0x000fe4000fffe0ff */
[----:B------:R-:W-:Y:S01]  /*18d0*/  USHF.R.S32.HI UR4, URZ, 0x1f, UR5 ;  /* 0x0000001fff047899 */ /* 0x000fe20008011405 */
[----:B------:R-:W-:-:S03]  /*18e0*/  UMOV UR29, URZ ;  /* 0x000000ff001d7c82 */ /* 0x000fc60008000000 */
[----:B------:R-:W-:Y:S02]  /*18f0*/  ULEA.HI UR4, UR4, UR5, URZ, 0x6 ;  /* 0x0000000504047291 */ /* 0x000fe4000f8f30ff */
[----:B------:R-:W-:Y:S02]  /*1900*/  UIADD3 UR5, UPT, UPT, UR6, -0x1, URZ ;  /* 0xffffffff06057890 */ /* 0x000fe4000fffe0ff */
[----:B------:R-:W-:Y:S02]  /*1910*/  USHF.R.S32.HI UR51, URZ, 0x6, UR4 ;  /* 0x00000006ff337899 */ /* 0x000fe40008011404 */
[----:B------:R-:W-:Y:S02]  /*1920*/  UISETP.GE.U32.AND UP1, UPT, UR5, -0x7f, UPT ;  /* 0xffffff810500788c */ /* 0x000fe4000bf26070 */
[----:B------:R-:W-:-:S04]  /*1930*/  UISETP.LT.U32.AND UP0, UPT, UR51, 0x6, UPT ;  /* 0x000000063300788c */ /* 0x000fc8000bf01070 */
[----:B------:R-:W-:Y:S02]  /*1940*/  USEL UR50, UR51, 0x6, UP0 ;  /* 0x0000000633327887 */ /* 0x000fe40008000000 */
[----:B------:R-:W-:Y:S02]  /*1950*/  UISETP.NE.AND UP0, UPT, UR21, URZ, UPT ;  /* 0x000000ff1500728c */ /* 0x000fe4000bf05270 */
[----:B------:R-:W-:Y:S02]  /*1960*/  UIADD3 UR4, UPT, UPT, UR50, -0x1, URZ ;  /* 0xffffffff32047890 */ /* 0x000fe4000fffe0ff */
[----:B------:R-:W-:Y:S02]  /*1970*/  @UP1 UIADD3 UR4, UPT, UPT, UR50, URZ, URZ ;  /* 0x000000ff32041290 */ /* 0x000fe4000fffe0ff */
[----:B------:R-:W-:Y:S02]  /*1980*/  USEL UR38, UR46, 0x2, UP0 ;  /* 0x000000022e267887 */ /* 0x000fe40008000000 */
[----:B------:R-:W-:-:S02]  /*1990*/  UIADD3 UR54, UPT, UPT, UR51, -UR50, URZ ;  /* 0x8000003233367290 */ /* 0x000fc4000fffe0ff */
[----:B------:R-:W-:Y:S02]  /*19a0*/  UIADD3 UR39, UPT, UPT, UR4, 0x1, URZ ;  /* 0x0000000104277890 */ /* 0x000fe4000fffe0ff */
[----:B--234-:R-:W-:-:S12]  /*19b0*/  UIADD3 UR52, UPT, UPT, -UR4, URZ, URZ ;  /* 0x000000ff04347290 */ /* 0x01cfd8000fffe1ff */
.L_x_46:
[----:B------:R-:W-:Y:S01]  /*19c0*/  UISETP.NE.AND UP0, UPT, UR47, URZ, UPT ;  /* 0x000000ff2f00728c */ /* 0x000fe2000bf05270 */
[----:B-1----:R-:W1:Y:S08]  /*19d0*/  S2UR UR47, SR_CgaCtaId ;  /* 0x00000000002f79c3 */ /* 0x002e700000008800 */
[----:B---3--:R-:W-:Y:S05]  /*19e0*/  BRA.U UP0, `(.L_x_23) ;  /* 0x0000000100347547 */ /* 0x008fea000b800000 */
[----:B------:R-:W2:Y:S01]  /*19f0*/  S2R R0, SR_CgaCtaId ;  /* 0x0000000000007919 */ /* 0x000ea20000008800 */
[----:B------:R-:W-:Y:S02]  /*1a00*/  MOV R3, 0x400 ;  /* 0x0000040000037802 */ /* 0x000fe40000000f00 */
[----:B------:R-:W-:Y:S02]  /*1a10*/  SHF.L.U32 R2, R8, 0x1f, RZ ;  /* 0x0000001f08027819 */ /* 0x000fe400000006ff */
[----:B--2---:R-:W-:-:S05]  /*1a20*/  LEA R0, R0, R3, 0x18 ;  /* 0x0000000300007211 */ /* 0x004fca00078ec0ff */
[----:B------:R-:W-:-:S04]  /*1a30*/  IMAD R3, R9, 0x8, R0 ;  /* 0x0000000809037824 */ /* 0x000fc800078e0200 */
[----:B------:R-:W2:Y:S02]  /*1a40*/  SYNCS.PHASECHK.TRANS64.TRYWAIT P0, [R3+URZ+0x120], R2 ;  /* 0x00012002030075a7 */ /* 0x000ea400080011ff */
[----:B--2---:R-:W-:Y:S05]  /*1a50*/  @!P0 BRA `(.L_x_24) ;  /* 0x0000007c000c8947 */ /* 0x004fea0003800000 */
.L_x_155:
[----:B------:R-:W-:Y:S01]  /*1a60*/  VIADD R9, R9, 0x1 ;  /* 0x0000000109097836 */ /* 0x000fe20000000000 */
[----:B------:R2:W-:Y:S04]  /*1a70*/  SYNCS.ARRIVE.TRANS64.A1T0 RZ, [R3+URZ+0x110], RZ ;  /* 0x000110ff03ff79a7 */ /* 0x0005e800081000ff */
[----:B------:R-:W-:-:S04]  /*1a80*/  ISETP.NE.AND P0, PT, R9, 0x2, PT ;  /* 0x000000020900780c */ /* 0x000fc80003f05270 */
[----:B------:R-:W-:Y:S02]  /*1a90*/  SEL R9, R9, RZ, P0 ;  /* 0x000000ff09097207 */ /* 0x000fe40000000000 */
[----:B--2---:R-:W-:-:S04]  /*1aa0*/  SEL R3, RZ, 0x1, P0 ;  /* 0x00000001ff037807 */ /* 0x004fc80000000000 */
[----:B------:R-:W-:Y:S02]  /*1ab0*/  LOP3.LUT R8, R8, R3, RZ, 0x3c, !PT ;  /* 0x0000000308087212 */ /* 0x000fe400078e3cff */
.L_x_23:
[----:B------:R-:W-:Y:S01]  /*1ac0*/  UMOV UR21, 0x400 ;  /* 0x0000040000157882 */ /* 0x000fe20000000000 */
[----:B------:R-:W-:Y:S01]  /*1ad0*/  SHF.L.U32 R0, R12, 0x1f, RZ ;  /* 0x0000001f0c007819 */ /* 0x000fe200000006ff */
[----:B-1----:R-:W-:Y:S02]  /*1ae0*/  ULEA UR21, UR47, UR21, 0x18 ;  /* 0x000000152f157291 */ /* 0x002fe4000f8ec0ff */
[----:B------:R-:W-:Y:S02]  /*1af0*/  UISETP.GE.U32.AND UP0, UPT, UR56, 0x7f, UPT ;  /* 0x0000007f3800788c */ /* 0x000fe4000bf06070 */
[----:B------:R-:W-:Y:S02]  /*1b00*/  ULEA UR4, UR29, UR21, 0x3 ;  /* 0x000000151d047291 */ /* 0x000fe4000f8e18ff */
[----:B------:R-:W-:Y:S01]  /*1b10*/  ULEA UR19, UR24, UR55, 0x7 ;  /* 0x0000003718137291 */ /* 0x000fe2000f8e38ff */
[----:B------:R-:W-:-:S06]  /*1b20*/  UMOV UR13, URZ ;  /* 0x000000ff000d7c82 */ /* 0x000fcc0008000000 */
[----:B------:R1:W2:Y:S01]  /*1b30*/  SYNCS.PHASECHK.TRANS64.TRYWAIT P1, [UR4+0x30], R0 ;  /* 0x00003000ff0075a7 */ /* 0x0002a20008021104 */
[----:B------:R-:W-:-:S04]  /*1b40*/  ULEA.HI UR4, UR20, UR20, URZ, 0x1 ;  /* 0x0000001414047291 */ /* 0x000fc8000f8f08ff */
[----:B------:R-:W-:-:S04]  /*1b50*/  USHF.L.U32 UR4, UR4, 0x6, URZ ;  /* 0x0000000604047899 */ /* 0x000fc800080006ff */
[----:B------:R-:W-:-:S04]  /*1b60*/  ULOP3.LUT UR35, UR4, 0xffffff80, URZ, 0xc0, !UPT ;  /* 0xffffff8004237892 */ /* 0x000fc8000f8ec0ff */
[----:B------:R-:W-:Y:S01]  /*1b70*/  UIADD3 UR35, UPT, UPT, UR53, UR35, URZ ;  /* 0x0000002335237290 */ /* 0x000fe2000fffe0ff */
[----:B------:R-:W-:Y:S11]  /*1b80*/  BRA.U !UP0, `(.L_x_25) ;  /* 0x0000000508107547 */ /* 0x000ff6000b800000 */
[----:B------:R-:W-:Y:S01]  /*1b90*/  UMOV UR30, UR52 ;  /* 0x00000034001e7c82 */ /* 0x000fe20008000000 */
[----:B------:R-:W-:Y:S01]  /*1ba0*/  UMOV UR6, UR29 ;  /* 0x0000001d00067c82 */ /* 0x000fe20008000000 */
[----:B------:R-:W-:-:S05]  /*1bb0*/  UMOV UR26, 0x20 ;  /* 0x00000020001a7882 */ /* 0x000fca0000000000 */
.L_x_33:
[----:B------:R-:W-:Y:S01]  /*1bc0*/  ULEA UR5, UR6, UR21, 0x3 ;  /* 0x0000001506057291 */ /* 0x000fe2000f8e18ff */
[----:B--2---:R-:W-:Y:S01]  /*1bd0*/  @P4 MOV R2, 0x10000 ;  /* 0x0001000000024802 */ /* 0x004fe20000000f00 */
[----:B--23--:R-:W-:Y:S10]  /*1be0*/  @P1 BRA `(.L_x_26) ;  /* 0x00000000000c1947 */ /* 0x00cff40003800000 */
[----:B------:R-:W-:-:S04]  /*1bf0*/  SHF.L.U32 R3, R12, 0x1f, RZ ;  /* 0x0000001f0c037819 */ /* 0x000fc800000006ff */
[----:B------:R-:W2:Y:S02]  /*1c00*/  SYNCS.PHASECHK.TRANS64.TRYWAIT P0, [UR5+0x30], R3 ;  /* 0x00003003ff0075a7 */ /* 0x000ea40008001105 */
[----:B--2---:R-:W-:Y:S05]  /*1c10*/  @!P0 BRA `(.L_x_27) ;  /* 0x0000007800b08947 */ /* 0x004fea0003800000 */
.L_x_26:
[----:B------:R2:W-:Y:S01]  /*1c20*/  @P4 SYNCS.ARRIVE.TRANS64 RZ, [UR5], R2 ;  /* 0x00000002ffff49a7 */ /* 0x0005e20008000005 */
[----:B------:R-:W-:Y:S02]  /*1c30*/  ULOP3.LUT UR4, UR38, 0x2, URZ, 0xfc, !UPT ;  /* 0x0000000226047892 */ /* 0x000fe4000f8efcff */
[----:B------:R-:W-:Y:S02]  /*1c40*/  UIADD3 UR30, UPT, UPT, UR30, 0x1, URZ ;  /* 0x000000011e1e7890 */ /* 0x000fe4000fffe0ff */
[----:B------:R-:W-:Y:S02]  /*1c50*/  UISETP.NE.AND UP0, UPT, UR4, 0x2, UPT ;  /* 0x000000020400788c */ /* 0x000fe4000bf05270 */
[----:B------:R-:W-:-:S07]  /*1c60*/  UISETP.NE.AND UP2, UPT, UR30, 0x1, UPT ;  /* 0x000000011e00788c */ /* 0x000fce000bf45270 */
[----:B------:R-:W-:Y:S05]  /*1c70*/  BRA.U UP0, `(.L_x_28) ;  /* 0x0000000100047547 */ /* 0x000fea000b800000 */
[----:B------:R-:W-:Y:S05]  /*1c80*/  BPT.TRAP 0x1 ;  /* 0x000000040000795c */ /* 0x000fea0000300000 */
.L_x_28:
[----:B------:R-:W-:Y:S04]  /*1c90*/  BSSY.RECONVERGENT B0, `(.L_x_29) ;  /* 0x0000003000007945 */ /* 0x000fe80003800200 */
[----:B------:R-:W-:Y:S05]  /*1ca0*/  @!P3 BRA `(.L_x_30) ;  /* 0x000000000004b947 */ /* 0x000fea0003800000 */
[----:B------:R-:W-:Y:S05]  /*1cb0*/  BPT.TRAP 0x1 ;  /* 0x000000040000795c */ /* 0x000fea0000300000 */
.L_x_30:
[----:B------:R-:W-:Y:S05]  /*1cc0*/  BSYNC.RECONVERGENT B0 ;  /* 0x0000000000007941 */ /* 0x000fea0003800200 */
.L_x_29:
[----:B------:R-:W-:Y:S01]  /*1cd0*/  UIADD3 UR4, UPT, UPT, UR6, 0x1, URZ ;  /* 0x0000000106047890 */ /* 0x000fe2000fffe0ff */
[----:B------:R-:W-:Y:S01]  /*1ce0*/  BSSY.RECONVERGENT B0, `(.L_x_31) ;  /* 0x000002a000007945 */ /* 0x000fe20003800200 */
[----:B------:R-:W-:Y:S02]  /*1cf0*/  ELECT P0, URZ, PT ;  /* 0x0000000000ff782f */ /* 0x000fe40003800000 */
[----:B------:R-:W-:-:S04]  /*1d00*/  UISETP.NE.AND UP0, UPT, UR4, 0x6, UPT ;  /* 0x000000060400788c */ /* 0x000fc8000bf05270 */
[----:B------:R-:W-:Y:S02]  /*1d10*/  USEL UR7, URZ, 0x1, UP0 ;  /* 0x00000001ff077887 */ /* 0x000fe40008000000 */
[----:B------:R-:W-:-:S04]  /*1d20*/  USEL UR29, UR4, URZ, UP0 ;  /* 0x000000ff041d7287 */ /* 0x000fc80008000000 */
[----:B------:R-:W-:Y:S01]  /*1d30*/  ULEA UR4, UR29, UR21, 0x3 ;  /* 0x000000151d047291 */ /* 0x000fe2000f8e18ff */
[----:B------:R-:W-:-:S04]  /*1d40*/  LOP3.LUT R12, R12, UR7, RZ, 0x3c, !PT ;  /* 0x000000070c0c7c12 */ /* 0x000fc8000f8e3cff */
[----:B-1----:R-:W-:-:S04]  /*1d50*/  SHF.L.U32 R0, R12, 0x1f, RZ ;  /* 0x0000001f0c007819 */ /* 0x002fc800000006ff */
[----:B------:R1:W3:Y:S01]  /*1d60*/  SYNCS.PHASECHK.TRANS64.TRYWAIT P1, [UR4+0x30], R0 ;  /* 0x00003000ff0075a7 */ /* 0x0002e20008021104 */
[----:B------:R-:W-:Y:S05]  /*1d70*/  @!P0 BRA `(.L_x_32) ;  /* 0x0000000000808947 */ /* 0x000fea0003800000 */
[----:B------:R-:W-:Y:S02]  /*1d80*/  USHF.L.U32 UR4, UR6, 0xe, URZ ;  /* 0x0000000e06047899 */ /* 0x000fe400080006ff */
[----:B------:R-:W-:Y:S02]  /*1d90*/  UIADD3 UR22, UP1, UPT, UR42, 0x80, URZ ;  /* 0x000000802a167890 */ /* 0x000fe4000ff3e0ff */
[----:B------:R-:W-:Y:S02]  /*1da0*/  ULEA UR24, UR37, UR4, 0x2 ;  /* 0x0000000425187291 */ /* 0x000fe4000f8e10ff */
[----:B------:R-:W-:Y:S02]  /*1db0*/  UIADD3 UR14, UP0, UPT, UR42, 0x180, URZ ;  /* 0x000001802a0e7890 */ /* 0x000fe4000ff1e0ff */
[----:B------:R-:W-:Y:S02]  /*1dc0*/  UIADD3 UR24, UPT, UPT, UR21, UR24, URZ ;  /* 0x0000001815187290 */ /* 0x000fe4000fffe0ff */
[----:B------:R-:W-:-:S02]  /*1dd0*/  UIADD3 UR4, UPT, UPT, UR21, UR4, URZ ;  /* 0x0000000415047290 */ /* 0x000fc4000fffe0ff */
[----:B------:R-:W-:Y:S02]  /*1de0*/  UIADD3 UR34, UPT, UPT, UR26, -0x20, URZ ;  /* 0xffffffe01a227890 */ /* 0x000fe4000fffe0ff */
[----:B------:R-:W-:Y:S02]  /*1df0*/  ULOP3.LUT UR33, UR5, 0xfefffff8, URZ, 0xc0, !UPT ;  /* 0xfefffff805217892 */ /* 0x000fe4000f8ec0ff */
[----:B------:R-:W-:Y:S02]  /*1e00*/  UIADD3.X UR23, UPT, UPT, URZ, UR43, URZ, UP1, !UPT ;  /* 0x0000002bff177290 */ /* 0x000fe40008ffe4ff */
[----:B------:R-:W-:Y:S02]  /*1e10*/  UIADD3 UR32, UPT, UPT, UR24, 0x8400, URZ ;  /* 0x0000840018207890 */ /* 0x000fe4000fffe0ff */
[----:B------:R-:W-:Y:S02]  /*1e20*/  UPRMT UR7, URZ, 0x5410, UR31 ;  /* 0x00005410ff077896 */ /* 0x000fe4000800001f */
[----:B------:R-:W-:-:S02]  /*1e30*/  UIADD3 UR24, UPT, UPT, UR24, 0xa400, URZ ;  /* 0x0000a40018187890 */ /* 0x000fc4000fffe0ff */
[----:B------:R-:W-:Y:S02]  /*1e40*/  UIADD3.X UR15, UPT, UPT, URZ, UR43, URZ, UP0, !UPT ;  /* 0x0000002bff0f7290 */ /* 0x000fe400087fe4ff */
[----:B------:R-:W-:Y:S02]  /*1e50*/  UIADD3 UR16, UPT, UPT, UR4, 0x20400, URZ ;  /* 0x0002040004107890 */ /* 0x000fe4000fffe0ff */
[----:B------:R-:W-:Y:S01]  /*1e60*/  UIADD3 UR8, UPT, UPT, UR4, 0x22400, URZ ;  /* 0x0002240004087890 */ /* 0x000fe2000fffe0ff */
[----:B------:R-:W-:Y:S01]  /*1e70*/  UMOV UR40, 0x0 ;  /* 0x0000000000287882 */ /* 0x000fe20000000000 */
[----:B------:R-:W-:Y:S01]  /*1e80*/  UMOV UR41, 0x10000000 ;  /* 0x1000000000297882 */ /* 0x000fe20000000000 */
[----:B------:R-:W-:Y:S01]  /*1e90*/  UMOV UR27, UR35 ;  /* 0x00000023001b7c82 */ /* 0x000fe20008000000 */
[----:B------:R-:W-:Y:S01]  /*1ea0*/  UMOV UR28, UR36 ;  /* 0x00000024001c7c82 */ /* 0x000fe20008000000 */
[----:B------:R-:W-:Y:S01]  /*1eb0*/  UMOV UR25, UR33 ;  /* 0x0000002100197c82 */ /* 0x000fe20008000000 */
[----:B------:R-:W-:Y:S01]  /*1ec0*/  UMOV UR20, UR36 ;  /* 0x0000002400147c82 */ /* 0x000fe20008000000 */
[----:B------:R-:W-:Y:S01]  /*1ed0*/  UMOV UR17, UR33 ;  /* 0x0000002100117c82 */ /* 0x000fe20008000000 */
[----:B------:R-:W-:Y:S01]  /*1ee0*/  UMOV UR18, UR34 ;  /* 0x0000002200127c82 */ /* 0x000fe20008000000 */
[----:B------:R4:W-:Y:S01]  /*1ef0*/  UTMALDG.3D.MULTICAST.2CTA [UR32], [UR22], UR7, desc[UR40] ;  /* 0x00002820160073b4 */ /* 0x0009e20008211807 */
[----:B------:R-:W-:Y:S01]  /*1f00*/  UMOV UR10, UR26 ;  /* 0x0000001a000a7c82 */ /* 0x000fe20008000000 */
[----:B------:R-:W-:Y:S01]  /*1f10*/  UMOV UR11, UR19 ;  /* 0x00000013000b7c82 */ /* 0x000fe20008000000 */
[----:B------:R-:W-:Y:S01]  /*1f20*/  UMOV UR12, UR36 ;  /* 0x00000024000c7c82 */ /* 0x000fe20008000000 */
[----:B------:R-:W-:Y:S01]  /*1f30*/  UMOV UR9, UR33 ;  /* 0x0000002100097c82 */ /* 0x000fe20008000000 */
[----:B------:R4:W-:Y:S01]  /*1f40*/  UTMALDG.3D.MULTICAST.2CTA [UR24], [UR22], UR7, desc[UR40] ;  /* 0x00002818160073b4 */ /* 0x0009e20008211807 */
[----:B------:R4:W-:Y:S01]  /*1f50*/  UTMALDG.3D.2CTA [UR16], [UR14], desc[UR40] ;  /* 0x000028100e0075b4 */ /* 0x0009e20008211000 */
[----:B------:R4:W-:Y:S02]  /*1f60*/  UTMALDG.3D.2CTA [UR8], [UR14], desc[UR40] ;  /* 0x000028080e0075b4 */ /* 0x0009e40008211000 */
[----:B----4-:R-:W-:Y:S01]  /*1f70*/  NOP ;  /* 0x0000000000007918 */ /* 0x010fe20000000000 */
.L_x_32:
[----:B------:R-:W-:Y:S05]  /*1f80*/  BSYNC.RECONVERGENT B0 ;  /* 0x0000000000007941 */ /* 0x000fea0003800200 */
.L_x_31:
[----:B------:R-:W-:Y:S01]  /*1f90*/  UIADD3 UR26, UPT, UPT, UR26, 0x40, URZ ;  /* 0x000000401a1a7890 */ /* 0x000fe2000fffe0ff */
[----:B------:R-:W-:Y:S01]  /*1fa0*/  UMOV UR6, UR29 ;  /* 0x0000001d00067c82 */ /* 0x000fe20008000000 */
[----:B------:R-:W-:Y:S01]  /*1fb0*/  UMOV UR13, UR39 ;  /* 0x00000027000d7c82 */ /* 0x000fe20008000000 */
[----:B------:R-:W-:Y:S09]  /*1fc0*/  BRA.U UP2, `(.L_x_33) ;  /* 0xfffffff902fc7547 */ /* 0x000ff2000b83ffff */
.L_x_25:
[----:B------:R-:W-:Y:S01]  /*1fd0*/  ULEA UR4, UR29, UR21, 0x3 ;  /* 0x000000151d047291 */ /* 0x000fe2000f8e18ff */
[----:B-1----:R-:W-:Y:S01]  /*1fe0*/  SHF.L.U32 R0, R12, 0x1f, RZ ;  /* 0x0000001f0c007819 */ /* 0x002fe200000006ff */
[----:B------:R-:W-:Y:S01]  /*1ff0*/  @!P2 SYNCS.ARRIVE.TRANS64.A1T0 RZ, [UR21+0xa8], RZ ;  /* 0x0000a8ffffffa9a7 */ /* 0x000fe20008100015 */
[----:B------:R-:W-:-:S06]  /*2000*/  UISETP.GT.AND UP0, UPT, UR51, UR50, UPT ;  /* 0x000000323300728c */ /* 0x000fcc000bf04270 */
[----:B--23--:R1:W2:Y:S03]  /*2010*/  SYNCS.PHASECHK.TRANS64.TRYWAIT P1, [UR4+0x30], R0 ;  /* 0x00003000ff0075a7 */ /* 0x00c2a60008021104 */
[----:B------:R-:W-:Y:S05]  /*2020*/  BRA.U !UP0, `(.L_x_34) ;  /* 0x0000000508087547 */ /* 0x000fea000b800000 */
[----:B------:R-:W-:Y:S01]  /*2030*/  UIADD3 UR30, UPT, UPT, UR54, UR13, URZ ;  /* 0x0000000d361e7290 */ /* 0x000fe2000fffe0ff */
[----:B------:R-:W-:-:S11]  /*2040*/  UMOV UR7, UR29 ;  /* 0x0000001d00077c82 */ /* 0x000fd60008000000 */
.L_x_42:
[----:B------:R-:W-:Y:S01]  /*2050*/  ULEA UR6, UR7, UR21, 0x3 ;  /* 0x0000001507067291 */ /* 0x000fe2000f8e18ff */
[----:B--2---:R-:W-:Y:S01]  /*2060*/  @P4 MOV R2, 0x10000 ;  /* 0x0001000000024802 */ /* 0x004fe20000000f00 */
[----:B--23--:R-:W-:Y:S10]  /*2070*/  @P1 BRA `(.L_x_35) ;  /* 0x00000000000c1947 */ /* 0x00cff40003800000 */
[----:B------:R-:W-:-:S04]  /*2080*/  SHF.L.U32 R3, R12, 0x1f, RZ ;  /* 0x0000001f0c037819 */ /* 0x000fc800000006ff */
[----:B------:R-:W2:Y:S02]  /*2090*/  SYNCS.PHASECHK.TRANS64.TRYWAIT P0, [UR6+0x30], R3 ;  /* 0x00003003ff0075a7 */ /* 0x000ea40008001106 */
[----:B--2---:R-:W-:Y:S05]  /*20a0*/  @!P0 BRA `(.L_x_36) ;  /* 0x0000007400a48947 */ /* 0x004fea0003800000 */
.L_x_35:
[----:B------:R2:W-:Y:S01]  /*20b0*/  @P4 SYNCS.ARRIVE.TRANS64 RZ, [UR6], R2 ;  /* 0x00000002ffff49a7 */ /* 0x0005e20008000006 */
[----:B------:R-:W-:-:S04]  /*20c0*/  ULOP3.LUT UR4, UR38, 0x2, URZ, 0xfc, !UPT ;  /* 0x0000000226047892 */ /* 0x000fc8000f8efcff */
[----:B------:R-:W-:-:S09]  /*20d0*/  UISETP.NE.AND UP0, UPT, UR4, 0x2, UPT ;  /* 0x000000020400788c */ /* 0x000fd2000bf05270 */
[----:B------:R-:W-:Y:S05]  /*20e0*/  BRA.U UP0, `(.L_x_37) ;  /* 0x0000000100047547 */ /* 0x000fea000b800000 */
[----:B------:R-:W-:Y:S05]  /*20f0*/  BPT.TRAP 0x1 ;  /* 0x000000040000795c */ /* 0x000fea0000300000 */
.L_x_37:
[----:B------:R-:W-:Y:S04]  /*2100*/  BSSY.RECONVERGENT B0, `(.L_x_38) ;  /* 0x0000003000007945 */ /* 0x000fe80003800200 */
[----:B------:R-:W-:Y:S05]  /*2110*/  @!P3 BRA `(.L_x_39) ;  /* 0x000000000004b947 */ /* 0x000fea0003800000 */
[----:B------:R-:W-:Y:S05]  /*2120*/  BPT.TRAP 0x1 ;  /* 0x000000040000795c */ /* 0x000fea0000300000 */
.L_x_39:
[----:B------:R-:W-:Y:S05]  /*2130*/  BSYNC.RECONVERGENT B0 ;  /* 0x0000000000007941 */ /* 0x000fea0003800200 */
.L_x_38:
        /* <DEDUP_REMOVED lines=14> */
[----:B------:R-:W-:Y:S02]  /*2220*/  USHF.L.U32 UR34, UR13, 0x6, URZ ;  /* 0x000000060d227899 */ /* 0x000fe400080006ff */
[----:B------:R-:W-:Y:S02]  /*2230*/  UIADD3 UR24, UPT, UPT, UR21, UR24, URZ ;  /* 0x0000001815187290 */ /* 0x000fe4000fffe0ff */
[----:B------:R-:W-:-:S02]  /*2240*/  UIADD3 UR22, UP0, UPT, UR42, 0x180, URZ ;  /* 0x000001802a167890 */ /* 0x000fc4000ff1e0ff */
[----:B------:R-:W-:Y:S02]  /*2250*/  UIADD3 UR4, UPT, UPT, UR21, UR4, URZ ;  /* 0x0000000415047290 */ /* 0x000fe4000fffe0ff */
[----:B------:R-:W-:Y:S02]  /*2260*/  ULOP3.LUT UR33, UR6, 0xfefffff8, URZ, 0xc0, !UPT ;  /* 0xfefffff806217892 */ /* 0x000fe4000f8ec0ff */
[----:B------:R-:W-:Y:S02]  /*2270*/  UIADD3.X UR15, UPT, UPT, URZ, UR43, URZ, UP1, !UPT ;  /* 0x0000002bff0f7290 */ /* 0x000fe40008ffe4ff */
[----:B------:R-:W-:Y:S02]  /*2280*/  UIADD3 UR32, UPT, UPT, UR24, 0x8400, URZ ;  /* 0x0000840018207890 */ /* 0x000fe4000fffe0ff */
[----:B------:R-:W-:Y:S02]  /*2290*/  UPRMT UR5, URZ, 0x5410, UR31 ;  /* 0x00005410ff057896 */ /* 0x000fe4000800001f */
[----:B------:R-:W-:-:S02]  /*22a0*/  UIADD3 UR26, UPT, UPT, UR34, 0x20, URZ ;  /* 0x00000020221a7890 */ /* 0x000fc4000fffe0ff */
[----:B------:R-:W-:Y:S02]  /*22b0*/  UIADD3 UR24, UPT, UPT, UR24, 0xa400, URZ ;  /* 0x0000a40018187890 */ /* 0x000fe4000fffe0ff */
        /* <DEDUP_REMOVED lines=20> */
.L_x_41:
[----:B------:R-:W-:Y:S05]  /*2400*/  BSYNC.RECONVERGENT B0 ;  /* 0x0000000000007941 */ /* 0x000fea0003800200 */
.L_x_40:
[----:B------:R-:W-:Y:S01]  /*2410*/  UIADD3 UR13, UPT, UPT, UR13, 0x1, URZ ;  /* 0x000000010d0d7890 */ /* 0x000fe2000fffe0ff */
[----:B------:R-:W-:-:S03]  /*2420*/  UMOV UR7, UR29 ;  /* 0x0000001d00077c82 */ /* 0x000fc60008000000 */
[----:B------:R-:W-:-:S09]  /*2430*/  UISETP.NE.AND UP0, UPT, UR13, UR30, UPT ;  /* 0x0000001e0d00728c */ /* 0x000fd2000bf05270 */
[----:B------:R-:W-:Y:S05]  /*2440*/  BRA.U UP0, `(.L_x_42) ;  /* 0xfffffffd00007547 */ /* 0x000fea000b83ffff */
.L_x_34:
[C---:B------:R-:W-:Y:S01]  /*2450*/  LEA R3, R11.reuse, UR21, 0x3 ;  /* 0x000000150b037c11 */ /* 0x040fe2000f8e18ff */
[----:B------:R-:W-:Y:S01]  /*2460*/  NOP ;  /* 0x0000000000007918 */ /* 0x000fe20000000000 */
[----:B-1----:R-:W-:Y:S02]  /*2470*/  SHF.L.U32 R0, R10, 0x1f, RZ ;  /* 0x0000001f0a007819 */ /* 0x002fe400000006ff */
[----:B------:R-:W-:Y:S02]  /*2480*/  LEA R5, R11, UR21, 0x4 ;  /* 0x000000150b057c11 */ /* 0x000fe4000f8e20ff */
[----:B------:R-:W1:Y:S02]  /*2490*/  SYNCS.PHASECHK.TRANS64.TRYWAIT P0, [R3+URZ+0xb0], R0 ;  /* 0x0000b000030075a7 */ /* 0x000e6400080011ff */
[----:B-1----:R-:W-:Y:S05]  /*24a0*/  @!P0 BRA `(.L_x_43) ;  /* 0x0000007000bc8947 */ /* 0x002fea0003800000 */
.L_x_158:
[----:B------:R-:W4:Y:S01]  /*24b0*/  LDS.128 R4, [R5+0x140] ;  /* 0x0001400005047984 */ /* 0x000f220000000c00 */
[----:B------:R-:W-:Y:S01]  /*24c0*/  UISETP.GE.AND UP0, UPT, UR45, 0x1, UPT ;  /* 0x000000012d00788c */ /* 0x000fe2000bf06270 */
[----:B------:R-:W-:Y:S01]  /*24d0*/  @!PT LDS RZ, [RZ] ;  /* 0x00000000fffff984 */ /* 0x000fe20000000800 */
[----:B------:R-:W-:Y:S01]  /*24e0*/  @!PT LDS RZ, [RZ] ;  /* 0x00000000fffff984 */ /* 0x000fe20000000800 */
[----:B------:R-:W-:Y:S01]  /*24f0*/  @!PT LDS RZ, [RZ] ;  /* 0x00000000fffff984 */ /* 0x000fe20000000800 */
[----:B------:R-:W-:Y:S01]  /*2500*/  @!PT LDS RZ, [RZ] ;  /* 0x00000000fffff984 */ /* 0x000fe20000000800 */
[----:B------:R1:W-:Y:S06]  /*2510*/  MEMBAR.ALL.CTA ;  /* 0x0000000000007992 */ /* 0x0003ec0000008000 */
[----:B-1----:R-:W1:Y:S01]  /*2520*/  FENCE.VIEW.ASYNC.S ;  /* 0x00000000000073c6 */ /* 0x002e620000000000 */
[----:B----4-:R-:W-:-:S13]  /*2530*/  LOP3.LUT P0, RZ, R6, 0x1, RZ, 0xc0, !PT ;  /* 0x0000000106ff7812 */ /* 0x010fda000780c0ff */
[----:B-1----:R-:W-:Y:S01]  /*2540*/  VOTEU.ANY UP1, P0 ;  /* 0x0000000000ff7886 */ /* 0x002fe20000020100 */
[----:B------:R-:W-:-:S13]  /*2550*/  PLOP3.LUT P0, PT, PT, PT, UP1, 0x80, 0x8 ;  /* 0x000000000008781c */ /* 0x000fda0003f0f018 */
[----:B------:R-:W-:Y:S02]  /*2560*/  @P0 LOP3.LUT R0, R5, 0xffff, RZ, 0xc0, !PT ;  /* 0x0000ffff05000812 */ /* 0x000fe400078ec0ff */
[----:B--2---:R-:W-:Y:S02]  /*2570*/  @P0 MOV R2, R4 ;  /* 0x0000000400020202 */ /* 0x004fe40000000f00 */
[----:B------:R-:W-:Y:S01]  /*2580*/  @P0 R2UR UR5, R0 ;  /* 0x00000000000502ca */ /* 0x000fe200000e0000 */
[----:B------:R-:W-:Y:S01]  /*2590*/  VIADD R0, R3, 0xc0 ;  /* 0x000000c003007836 */ /* 0x000fe20000000000 */
[----:B------:R-:W-:Y:S02]  /*25a0*/  @P0 SHF.R.U32.HI R4, RZ, 0x10, R5 ;  /* 0x00000010ff040819 */ /* 0x000fe40000011605 */
[----:B------:R-:W-:Y:S02]  /*25b0*/  @P0 R2UR UR6, R2 ;  /* 0x00000000020602ca */ /* 0x000fe400000e0000 */
[----:B------:R-:W-:-:S02]  /*25c0*/  PRMT R0, RZ, 0x654, R0 ;  /* 0x00000654ff007816 */ /* 0x000fc40000000000 */
[----:B------:R-:W-:Y:S02]  /*25d0*/  @P0 R2UR UR4, R4 ;  /* 0x00000000040402ca */ /* 0x000fe400000e0000 */
[----:B------:R1:W-:Y:S03]  /*25e0*/  SYNCS.ARRIVE.TRANS64.RED.A1T0 RZ, [R0+URZ], RZ ;  /* 0x000000ff00ff79a7 */ /* 0x0003e600081004ff */
[----:B------:R-:W-:-:S04]  /*25f0*/  @UP1 UMOV UR44, UR5 ;  /* 0x00000005002c1c82 */ /* 0x000fc80008000000 */
[----:B------:R-:W-:-:S04]  /*2600*/  @UP1 UMOV UR46, UR6 ;  /* 0x00000006002e1c82 */ /* 0x000fc80008000000 */
[----:B------:R-:W-:Y:S01]  /*2610*/  @UP1 UMOV UR36, UR4 ;  /* 0x0000000400241c82 */ /* 0x000fe20008000000 */
[----:B------:R-:W-:Y:S05]  /*2620*/  BRA.U !UP0, `(.L_x_44) ;  /* 0x0000000108d47547 */ /* 0x000fea000b800000 */
[----:B------:R-:W2:Y:S01]  /*2630*/  LDCU.128 UR12, c[0x0][0xb10] ;  /* 0x00016200ff0c77ac */ /* 0x000ea20008000c00 */
[----:B------:R-:W4:Y:S01]  /*2640*/  LDCU UR22, c[0x0][0xb20] ;  /* 0x00016400ff1677ac */ /* 0x000f220008000800 */
[----:B------:R-:W3:Y:S01]  /*2650*/  LDCU UR20, c[0x0][0xb0c] ;  /* 0x00016180ff1477ac */ /* 0x000ee20008000800 */
[----:B------:R-:W1:Y:S01]  /*2660*/  LDCU.64 UR8, c[0x0][0xb28] ;  /* 0x00016500ff0877ac */ /* 0x000e620008000a00 */
[----:B------:R-:W-:Y:S02]  /*2670*/  UISETP.NE.AND UP3, UPT, UR45, 0x1, UPT ;  /* 0x000000012d00788c */ /* 0x000fe4000bf65270 */
[----:B--2---:R-:W-:Y:S02]  /*2680*/  UIMAD.WIDE.U32 UR6, UR48, UR15, URZ ;  /* 0x0000000f300672a5 */ /* 0x004fe4000f8e00ff */
[----:B------:R-:W-:Y:S02]  /*2690*/  UIMAD.WIDE.U32 UR4, UR49, UR12, URZ ;  /* 0x0000000c310472a5 */ /* 0x000fe4000f8e00ff */
[----:B------:R-:W-:-:S02]  /*26a0*/  UISETP.NE.AND UP0, UPT, UR14, 0x1, UPT ;  /* 0x000000010e00788c */ /* 0x000fc4000bf05270 */
[----:B------:R-:W-:Y:S01]  /*26b0*/  UIMAD.WIDE.U32 UR18, UR44, UR15, URZ ;  /* 0x0000000f2c1272a5 */ /* 0x000fe2000f8e00ff */
[----:B------:R-:W-:Y:S02]  /*26c0*/  UMOV UR6, UR7 ;  /* 0x0000000700067c82 */ /* 0x000fe40008000000 */
[----:B------:R-:W-:Y:S01]  /*26d0*/  UMOV UR4, UR5 ;  /* 0x0000000500047c82 */ /* 0x000fe20008000000 */
[----:B----4-:R-:W-:Y:S02]  /*26e0*/  USHF.R.U32.HI UR6, URZ, UR22, UR6 ;  /* 0x00000016ff067299 */ /* 0x010fe40008011606 */
[----:B---3--:R-:W-:Y:S02]  /*26f0*/  UISETP.NE.AND UP2, UPT, UR20, 0x1, UPT ;  /* 0x000000011400788c */ /* 0x008fe4000bf45270 */
[----:B------:R-:W-:Y:S02]  /*2700*/  USHF.R.U32.HI UR4, URZ, UR13, UR4 ;  /* 0x0000000dff047299 */ /* 0x000fe40008011604 */
[----:B------:R-:W-:-:S02]  /*2710*/  USEL UR5, UR48, UR6, !UP0 ;  /* 0x0000000630057287 */ /* 0x000fc4000c000000 */
[----:B------:R-:W-:Y:S02]  /*2720*/  USEL UR6, UR49, UR4, !UP2 ;  /* 0x0000000431067287 */ /* 0x000fe4000d000000 */
[----:B-1----:R-:W-:Y:S01]  /*2730*/  UIMAD.WIDE.U32 UR10, UR5, UR8, URZ ;  /* 0x00000008050a72a5 */ /* 0x002fe2000f8e00ff */
[----:B------:R-:W-:Y:S01]  /*2740*/  UMOV UR4, UR19 ;  /* 0x0000001300047c82 */ /* 0x000fe20008000000 */
[----:B------:R-:W-:Y:S02]  /*2750*/  UIMAD.WIDE.U32 UR16, UR46, UR12, URZ ;  /* 0x0000000c2e1072a5 */ /* 0x000fe4000f8e00ff */
[----:B------:R-:W-:-:S03]  /*2760*/  UIMAD.WIDE.U32 UR18, UR6, UR8, URZ ;  /* 0x00000008061272a5 */ /* 0x000fc6000f8e00ff */
[----:B------:R-:W-:Y:S01]  /*2770*/  UMOV UR10, UR11 ;  /* 0x0000000b000a7c82 */ /* 0x000fe20008000000 */
[----:B------:R-:W-:Y:S02]  /*2780*/  USHF.R.U32.HI UR4, URZ, UR22, UR4 ;  /* 0x00000016ff047299 */ /* 0x000fe40008011604 */
[----:B------:R-:W-:Y:S01]  /*2790*/  @UP3 USHF.R.U32.HI UR5, URZ, UR9, UR10 ;  /* 0x00000009ff053299 */ /* 0x000fe2000801160a */
[----:B------:R-:W-:Y:S01]  /*27a0*/  UMOV UR16, UR17 ;  /* 0x0000001100107c82 */ /* 0x000fe20008000000 */
[----:B------:R-:W-:Y:S01]  /*27b0*/  UMOV UR18, UR19 ;  /* 0x0000001300127c82 */ /* 0x000fe20008000000 */
[----:B------:R-:W-:Y:S02]  /*27c0*/  USHF.R.U32.HI UR13, URZ, UR13, UR16 ;  /* 0x0000000dff0d7299 */ /* 0x000fe40008011610 */
[----:B------:R-:W-:Y:S02]  /*27d0*/  USEL UR4, UR44, UR4, !UP0 ;  /* 0x000000042c047287 */ /* 0x000fe4000c000000 */
[----:B------:R-:W-:-:S02]  /*27e0*/  @UP3 USHF.R.U32.HI UR6, URZ, UR9, UR18 ;  /* 0x00000009ff063299 */ /* 0x000fc40008011612 */
[----:B------:R-:W-:Y:S02]  /*27f0*/  UIMAD UR7, UR45, UR5, URZ ;  /* 0x000000052d0772a4 */ /* 0x000fe4000f8e02ff */
[----:B------:R-:W-:Y:S02]  /*2800*/  USEL UR5, UR46, UR13, !UP2 ;  /* 0x0000000d2e057287 */ /* 0x000fe4000d000000 */
[----:B------:R-:W-:Y:S02]  /*2810*/  UIMAD UR10, UR45, UR6, URZ ;  /* 0x000000062d0a72a4 */ /* 0x000fe4000f8e02ff */
[----:B------:R-:W-:Y:S02]  /*2820*/  UISETP.GE.AND UP0, UPT, UR4, UR7, UPT ;  /* 0x000000070400728c */ /* 0x000fe4000bf06270 */
[----:B------:R-:W-:Y:S02]  /*2830*/  UIMAD.WIDE.U32 UR12, UR4, UR8, URZ ;  /* 0x00000008040c72a5 */ /* 0x000fe4000f8e00ff */
[----:B------:R-:W-:-:S02]  /*2840*/  UISETP.GE.OR UP0, UPT, UR5, UR10, UP0 ;  /* 0x0000000a0500728c */ /* 0x000fc40008706670 */
        /* <DEDUP_REMOVED lines=19> */
.L_x_44:
[----:B------:R-:W2:Y:S02]  /*2980*/  LDCU UR4, c[0x0][0xb30] ;  /* 0x00016600ff0477ac */ /* 0x000ea40008000800 */
[----:B--2---:R-:W-:-:S09]  /*2990*/  UISETP.NE.AND UP0, UPT, UR4, 0x1, UPT ;  /* 0x000000010400788c */ /* 0x004fd2000bf05270 */
[----:B------:R-:W-:Y:S05]  /*29a0*/  BRA.U UP0, `(.L_x_45) ;  /* 0x0000000100447547 */ /* 0x000fea000b800000 */
[----:B------:R-:W2:Y:S01]  /*29b0*/  LDCU.128 UR8, c[0x0][0xb10] ;  /* 0x00016200ff0877ac */ /* 0x000ea20008000c00 */
[----:B------:R-:W4:Y:S01]  /*29c0*/  LDCU UR12, c[0x0][0xb0c] ;  /* 0x00016180ff0c77ac */ /* 0x000f220008000800 */
[----:B------:R-:W1:Y:S01]  /*29d0*/  LDCU UR13, c[0x0][0xb20] ;  /* 0x00016400ff0d77ac */ /* 0x000e620008000800 */
[----:B--2---:R-:W-:Y:S02]  /*29e0*/  UIMAD.WIDE.U32 UR6, UR46, UR8, URZ ;  /* 0x000000082e0672a5 */ /* 0x004fe4000f8e00ff */
[----:B------:R-:W-:Y:S02]  /*29f0*/  UIMAD.WIDE.U32 UR4, UR44, UR11, URZ ;  /* 0x0000000b2c0472a5 */ /* 0x000fe4000f8e00ff */
[----:B----4-:R-:W-:Y:S02]  /*2a00*/  UISETP.NE.AND UP2, UPT, UR12, 0x1, UPT ;  /* 0x000000010c00788c */ /* 0x010fe4000bf45270 */
[----:B------:R-:W-:Y:S01]  /*2a10*/  UISETP.NE.AND UP0, UPT, UR10, 0x1, UPT ;  /* 0x000000010a00788c */ /* 0x000fe2000bf05270 */
[----:B------:R-:W-:-:S02]  /*2a20*/  UMOV UR6, UR7 ;  /* 0x0000000700067c82 */ /* 0x000fc40008000000 */
[----:B------:R-:W-:Y:S01]  /*2a30*/  UMOV UR4, UR5 ;  /* 0x0000000500047c82 */ /* 0x000fe20008000000 */
[----:B------:R-:W-:Y:S02]  /*2a40*/  USHF.R.U32.HI UR9, URZ, UR9, UR6 ;  /* 0x00000009ff097299 */ /* 0x000fe40008011606 */
[----:B-1----:R-:W-:Y:S02]  /*2a50*/  USHF.R.U32.HI UR4, URZ, UR13, UR4 ;  /* 0x0000000dff047299 */ /* 0x002fe40008011604 */
[----:B------:R-:W-:Y:S02]  /*2a60*/  USEL UR5, UR46, UR9, !UP2 ;  /* 0x000000092e057287 */ /* 0x000fe4000d000000 */
[----:B------:R-:W-:-:S04]  /*2a70*/  USEL UR4, UR44, UR4, !UP0 ;  /* 0x000000042c047287 */ /* 0x000fc8000c000000 */
[----:B------:R-:W-:Y:S02]  /*2a80*/  UIADD3 UR6, UPT, UPT, UR5, -UR4, URZ ;  /* 0x8000000405067290 */ /* 0x000fe4000fffe0ff */
[----:B------:R-:W-:Y:S02]  /*2a90*/  UIADD3 UR4, UPT, UPT, -UR5, UR4, URZ ;  /* 0x0000000405047290 */ /* 0x000fe4000fffe1ff */
[----:B------:R-:W-:Y:S02]  /*2aa0*/  UIMAD UR44, UR6, UR10, UR44 ;  /* 0x0000000a062c72a4 */ /* 0x000fe4000f8e022c */
[----:B------:R-:W-:-:S12]  /*2ab0*/  UIMAD UR46, UR4, UR12, UR46 ;  /* 0x0000000c042e72a4 */ /* 0x000fd8000f8e022e */
.L_x_45:
[----:B------:R-:W-:Y:S01]  /*2ac0*/  VIADD R11, R11, 0x1 ;  /* 0x000000010b0b7836 */ /* 0x000fe20000000000 */
[----:B------:R-:W-:Y:S01]  /*2ad0*/  R2UR UR4, R58 ;  /* 0x000000003a0472ca */ /* 0x000fe200000e0000 */
[----:B------:R-:W-:Y:S01]  /*2ae0*/  UIADD3 UR24, UPT, UPT, UR44, UR63, URZ ;  /* 0x0000003f2c187290 */ /* 0x000fe2000fffe0ff */
[----:B------:R-:W-:Y:S02]  /*2af0*/  PLOP3.LUT P2, PT, PT, PT, PT, 0x80, 0x8 ;  /* 0x000000000008781c */ /* 0x000fe40003f4f070 */
[----:B------:R-:W-:-:S04]  /*2b00*/  ISETP.NE.AND P0, PT, R11, 0x2, PT ;  /* 0x000000020b00780c */ /* 0x000fc80003f05270 */
[----:B------:R-:W-:Y:S02]  /*2b10*/  SEL R3, RZ, 0x1, P0 ;  /* 0x00000001ff037807 */ /* 0x000fe40000000000 */
[----:B------:R-:W-:Y:S02]  /*2b20*/  SEL R11, R11, RZ, P0 ;  /* 0x000000ff0b0b7207 */ /* 0x000fe40000000000 */
[----:B------:R-:W-:Y:S01]  /*2b30*/  LOP3.LUT R10, R10, R3, RZ, 0x3c, !PT ;  /* 0x000000030a0a7212 */ /* 0x000fe200078e3cff */
[----:B------:R-:W-:Y:S01]  /*2b40*/  UIADD3 UR20, UPT, UPT, UR46, UR4, URZ ;  /* 0x000000042e147290 */ /* 0x000fe2000fffe0ff */
[----:B------:R-:W-:Y:S11]  /*2b50*/  BRA.U UP1, `(.L_x_46) ;  /* 0xffffffed01987547 */ /* 0x000ff6000b83ffff */
[----:B------:R-:W-:Y:S01]  /*2b60*/  UIADD3 UR21, UPT, UPT, UR21, 0x30, URZ ;  /* 0x0000003015157890 */ /* 0x000fe2000fffe0ff */
[----:B------:R-:W-:-:S03]  /*2b70*/  SHF.L.U32 R3, R12, 0x1f, RZ ;  /* 0x0000001f0c037819 */ /* 0x000fc600000006ff */
[----:B------:R-:W-:-:S09]  /*2b80*/  ULEA UR4, UR29, UR21, 0x3 ;  /* 0x000000151d047291 */ /* 0x000fd2000f8e18ff */
[----:B------:R-:W2:Y:S02]  /*2b90*/  SYNCS.PHASECHK.TRANS64.TRYWAIT P0, [UR4], R3 ;  /* 0x00000003ff0075a7 */ /* 0x000ea40008001104 */
[----:B--2---:R-:W-:Y:S05]  /*2ba0*/  @!P0 BRA `(.L_x_47) ;  /* 0x0000006c00108947 */ /* 0x004fea0003800000 */
.L_x_160:
[----:B------:R-:W-:-:S04]  /*2bb0*/  UIADD3 UR4, UPT, UPT, UR29, 0x1, URZ ;  /* 0x000000011d047890 */ /* 0x000fc8000fffe0ff */
[----:B------:R-:W-:-:S04]  /*2bc0*/  UISETP.NE.AND UP0, UPT, UR4, 0x6, UPT ;  /* 0x000000060400788c */ /* 0x000fc8000bf05270 */
[----:B------:R-:W-:Y:S02]  /*2bd0*/  USEL UR6, URZ, 0x1, UP0 ;  /* 0x00000001ff067887 */ /* 0x000fe40008000000 */
[----:B------:R-:W-:-:S04]  /*2be0*/  USEL UR4, UR4, URZ, UP0 ;  /* 0x000000ff04047287 */ /* 0x000fc80008000000 */
[----:B------:R-:W-:Y:S01]  /*2bf0*/  ULEA UR5, UR4, UR21, 0x3 ;  /* 0x0000001504057291 */ /* 0x000fe2000f8e18ff */
[----:B------:R-:W-:-:S04]  /*2c00*/  LOP3.LUT R2, R12, UR6, RZ, 0x3c, !PT ;  /* 0x000000060c027c12 */ /* 0x000fc8000f8e3cff */
[----:B-1----:R-:W-:-:S04]  /*2c10*/  SHF.L.U32 R3, R2, 0x1f, RZ ;  /* 0x0000001f02037819 */ /* 0x002fc800000006ff */
[----:B------:R-:W1:Y:S02]  /*2c20*/  SYNCS.PHASECHK.TRANS64.TRYWAIT P0, [UR5], R3 ;  /* 0x00000003ff0075a7 */ /* 0x000e640008001105 */
[----:B-1----:R-:W-:Y:S05]  /*2c30*/  @!P0 BRA `(.L_x_48) ;  /* 0x0000006c00048947 */ /* 0x002fea0003800000 */
.L_x_162:
        /* <DEDUP_REMOVED lines=9> */
.L_x_164:
        /* <DEDUP_REMOVED lines=9> */
.L_x_166:
        /* <DEDUP_REMOVED lines=9> */
.L_x_168:
[----:B------:R-:W-:-:S04]  /*2df0*/  UIADD3 UR4, UPT, UPT, UR4, 0x1, URZ ;  /* 0x0000000104047890 */ /* 0x000fc8000fffe0ff */
[----:B------:R-:W-:-:S04]  /*2e00*/  UISETP.NE.AND UP0, UPT, UR4, 0x6, UPT ;  /* 0x000000060400788c */ /* 0x000fc8000bf05270 */
[----:B------:R-:W-:Y:S02]  /*2e10*/  USEL UR5, URZ, 0x1, UP0 ;  /* 0x00000001ff057887 */ /* 0x000fe40008000000 */
[----:B------:R-:W-:-:S04]  /*2e20*/  USEL UR4, UR4, URZ, UP0 ;  /* 0x000000ff04047287 */ /* 0x000fc80008000000 */
[----:B------:R-:W-:Y:S01]  /*2e30*/  ULEA UR4, UR4, UR21, 0x3 ;  /* 0x0000001504047291 */ /* 0x000fe2000f8e18ff */
[----:B-1----:R-:W-:-:S04]  /*2e40*/  LOP3.LUT R3, R2, UR5, RZ, 0x3c, !PT ;  /* 0x0000000502037c12 */ /* 0x002fc8000f8e3cff */
[----:B------:R-:W-:Y:S01]  /*2e50*/  SHF.L.U32 R3, R3, 0x1f, RZ ;  /* 0x0000001f03037819 */ /* 0x000fe200000006ff */
[----:B------:R-:W-:-:S07]  /*2e60*/  IMAD.U32 R0, RZ, RZ, UR4 ;  /* 0x00000004ff007e24 */ /* 0x000fce000f8e00ff */
.L_x_52:
[----:B-1----:R1:W2:Y:S02]  /*2e70*/  SYNCS.PHASECHK.TRANS64.TRYWAIT P0, [R0+URZ], R3 ;  /* 0x00000003000075a7 */ /* 0x0022a400080011ff */
[----:B--2---:R-:W-:Y:S05]  /*2e80*/  @!P0 NANOSLEEP.SYNCS 0x989680 ;  /* 0x009896800000895d */ /* 0x004fea0003900000 */
[----:B------:R-:W2:Y:S02]  /*2e90*/  @!P0 SYNCS.PHASECHK.TRANS64 P0, [R0+URZ], R3 ;  /* 0x00000003000085a7 */ /* 0x000ea400080010ff */
[----:B--2---:R-:W-:Y:S05]  /*2ea0*/  @P0 EXIT ;  /* 0x000000000000094d */ /* 0x004fea0003800000 */
[----:B------:R-:W-:Y:S05]  /*2eb0*/  BRA `(.L_x_52) ;  /* 0xfffffffc00ec7947 */ /* 0x000fea000383ffff */
.L_x_22:
[----:B------:R-:W-:-:S04]  /*2ec0*/  UISETP.NE.AND UP0, UPT, UR47, URZ, UPT ;  /* 0x000000ff2f00728c */ /* 0x000fc8000bf05270 */
[----:B------:R-:W-:-:S09]  /*2ed0*/  UISETP.NE.OR UP0, UPT, UR21, 0x1, UP0 ;  /* 0x000000011500788c */ /* 0x000fd20008705670 */
[----:B------:R-:W-:Y:S05]  /*2ee0*/  BRA.U UP0, `(.L_x_53) ;  /* 0x0000000500487547 */ /* 0x000fea000b800000 */
[----:B------:R-:W-:Y:S01]  /*2ef0*/  ISETP.GE.U32.AND P2, PT, R0, 0x4, PT ;  /* 0x000000040000780c */ /* 0x000fe20003f46070 */
[----:B------:R-:W-:Y:S01]  /*2f00*/  IMAD.MOV.U32 R12, RZ, RZ, 0x1 ;  /* 0x00000001ff0c7424 */ /* 0x000fe200078e00ff */
[----:B------:R-:W-:Y:S02]  /*2f10*/  CS2R R10, SRZ ;  /* 0x00000000000a7805 */ /* 0x000fe4000001ff00 */
[----:B------:R-:W-:Y:S01]  /*2f20*/  CS2R R8, SRZ ;  /* 0x0000000000087805 */ /* 0x000fe2000001ff00 */
[----:B------:R-:W-:Y:S01]  /*2f30*/  UMOV UR6, 0x400 ;  /* 0x0000040000067882 */ /* 0x000fe20000000000 */
[----:B------:R-:W-:Y:S01]  /*2f40*/  UMOV UR5, URZ ;  /* 0x000000ff00057c82 */ /* 0x000fe20008000000 */
[----:B------:R-:W-:-:S12]  /*2f50*/  ULEA UR6, UR47, UR6, 0x18 ;  /* 0x000000062f067291 */ /* 0x000fd8000f8ec0ff */
.L_x_57:
[----:B------:R-:W-:Y:S02]  /*2f60*/  LEA R2, R8, UR6, 0x3 ;  /* 0x0000000608027c11 */ /* 0x000fe4000f8e18ff */
[----:B------:R-:W-:-:S03]  /*2f70*/  SHF.L.U32 R5, R9, 0x1f, RZ ;  /* 0x0000001f09057819 */ /* 0x000fc600000006ff */
[----:B------:R-:W-:Y:S01]  /*2f80*/  VIADD R4, R2, 0x120 ;  /* 0x0000012002047836 */ /* 0x000fe20000000000 */
[----:B------:R-:W1:Y:S02]  /*2f90*/  SYNCS.PHASECHK.TRANS64.TRYWAIT P0, [R2+URZ+0x110], R5 ;  /* 0x00011005020075a7 */ /* 0x000e6400080011ff */
[----:B-1----:R-:W-:Y:S05]  /*2fa0*/  @!P0 BRA `(.L_x_54) ;  /* 0x0000006800888947 */ /* 0x002fea0003800000 */
.L_x_169:
[----:B------:R-:W-:Y:S01]  /*2fb0*/  ULEA UR4, UR5, UR6, 0x3 ;  /* 0x0000000605047291 */ /* 0x000fe2000f8e18ff */
[----:B------:R-:W-:Y:S02]  /*2fc0*/  PRMT R4, RZ, 0x654, R4 ;  /* 0x00000654ff047816 */ /* 0x000fe40000000004 */
[----:B-1----:R-:W-:Y:S01]  /*2fd0*/  SHF.L.U32 R5, R12, 0x1f, RZ ;  /* 0x0000001f0c057819 */ /* 0x002fe200000006ff */
[----:B------:R-:W-:Y:S01]  /*2fe0*/  UIADD3 UR7, UPT, UPT, UR4, 0xb0, URZ ;  /* 0x000000b004077890 */ /* 0x000fe2000fffe0ff */
[----:B------:R1:W-:Y:S05]  /*2ff0*/  SYNCS.ARRIVE.TRANS64.RED.A1T0 RZ, [R4+URZ], RZ ;  /* 0x000000ff04ff79a7 */ /* 0x0003ea00081004ff */
[----:B------:R-:W-:Y:S01]  /*3000*/  IMAD.U32 R7, RZ, RZ, UR7 ;  /* 0x00000007ff077e24 */ /* 0x000fe2000f8e00ff */
[----:B------:R-:W2:Y:S04]  /*3010*/  SYNCS.PHASECHK.TRANS64.TRYWAIT P0, [UR4+0xc0], R5 ;  /* 0x0000c005ff0075a7 */ /* 0x000ea80008001104 */
[----:B------:R-:W-:Y:S01]  /*3020*/  PRMT R6, R0, 0x654, R7 ;  /* 0x0000065400067816 */ /* 0x000fe20000000007 */
[----:B-1----:R-:W-:Y:S01]  /*3030*/  @!P2 IMAD.MOV.U32 R4, RZ, RZ, 0x10 ;  /* 0x00000010ff04a424 */ /* 0x002fe200078e00ff */
[----:B--2---:R-:W-:Y:S06]  /*3040*/  @!P0 BRA `(.L_x_55) ;  /* 0x0000006800748947 */ /* 0x004fec0003800000 */
.L_x_171:
[----:B------:R-:W-:Y:S01]  /*3050*/  ULEA UR8, UR5, UR6, 0x4 ;  /* 0x0000000605087291 */ /* 0x000fe2000f8e20ff */
[----:B------:R-:W-:Y:S01]  /*3060*/  SEL R3, R6, R3, !P2 ;  /* 0x0000000306037207 */ /* 0x000fe20005000000 */
[----:B------:R-:W-:Y:S01]  /*3070*/  UIADD3 UR9, UPT, UPT, UR4, 0xb0, URZ ;  /* 0x000000b004097890 */ /* 0x000fe2000fffe0ff */
[----:B-1----:R-:W-:Y:S01]  /*3080*/  LEA R2, R11, UR6, 0x3 ;  /* 0x000000060b027c11 */ /* 0x002fe2000f8e18ff */
[----:B------:R-:W-:Y:S01]  /*3090*/  UIADD3 UR8, UPT, UPT, UR8, 0x140, URZ ;  /* 0x0000014008087890 */ /* 0x000fe2000fffe0ff */
[----:B------:R-:W-:Y:S01]  /*30a0*/  SHF.L.U32 R5, R10, 0x1f, RZ ;  /* 0x0000001f0a057819 */ /* 0x000fe200000006ff */
[----:B------:R1:W-:Y:S01]  /*30b0*/  @!P2 SYNCS.ARRIVE.TRANS64.RED RZ, [R3+URZ], R4 ;  /* 0x0000000403ffa9a7 */ /* 0x0003e200080004ff */
[----:B------:R-:W-:Y:S01]  /*30c0*/  UIADD3 UR4, UPT, UPT, UR5, 0x1, URZ ;  /* 0x0000000105047890 */ /* 0x000fe2000fffe0ff */
[----:B------:R-:W-:-:S03]  /*30d0*/  VIADD R8, R8, 0x1 ;  /* 0x0000000108087836 */ /* 0x000fc60000000000 */
[----:B------:R-:W-:Y:S02]  /*30e0*/  UISETP.NE.AND UP0, UPT, UR4, 0x2, UPT ;  /* 0x000000020400788c */ /* 0x000fe4000bf05270 */
[----:B------:R-:W-:Y:S06]  /*30f0*/  UGETNEXTWORKID.BROADCAST [UR8], [UR9] ;  /* 0x00000000080073ca */ /* 0x000fec0008000100 */
[----:B------:R-:W-:Y:S01]  /*3100*/  USEL UR7, URZ, 0x1, UP0 ;  /* 0x00000001ff077887 */ /* 0x000fe20008000000 */
[----:B------:R-:W-:Y:S01]  /*3110*/  ISETP.NE.AND P0, PT, R8, 0x2, PT ;  /* 0x000000020800780c */ /* 0x000fe20003f05270 */
[----:B------:R-:W-:Y:S01]  /*3120*/  USEL UR5, UR4, URZ, UP0 ;  /* 0x000000ff04057287 */ /* 0x000fe20008000000 */
[----:B------:R-:W2:Y:S03]  /*3130*/  SYNCS.PHASECHK.TRANS64.TRYWAIT P1, [R2+URZ+0xb0], R5 ;  /* 0x0000b005020075a7 */ /* 0x000ea600080211ff */
[----:B------:R-:W-:Y:S01]  /*3140*/  LOP3.LUT R12, R12, UR7, RZ, 0x3c, !PT ;  /* 0x000000070c0c7c12 */ /* 0x000fe2000f8e3cff */
[----:B-12---:R-:W-:Y:S07]  /*3150*/  @!P1 BRA `(.L_x_56) ;  /* 0x0000006800489947 */ /* 0x006fee0003800000 */
.L_x_172:
[C---:B------:R-:W-:Y:S01]  /*3160*/  LEA R4, R11.reuse, UR6, 0x4 ;  /* 0x000000060b047c11 */ /* 0x040fe2000f8e20ff */
[----:B-1----:R-:W-:Y:S01]  /*3170*/  VIADD R2, R2, 0xc0 ;  /* 0x000000c002027836 */ /* 0x002fe20000000000 */
[----:B------:R-:W-:Y:S01]  /*3180*/  SEL R8, R8, RZ, P0 ;  /* 0x000000ff08087207 */ /* 0x000fe20000000000 */
[----:B------:R-:W-:-:S03]  /*3190*/  VIADD R11, R11, 0x1 ;  /* 0x000000010b0b7836 */ /* 0x000fc60000000000 */
[----:B------:R-:W1:Y:S01]  /*31a0*/  LDS.128 R4, [R4+0x140] ;  /* 0x0001400004047984 */ /* 0x000e620000000c00 */
[----:B------:R-:W-:Y:S02]  /*31b0*/  PRMT R2, RZ, 0x654, R2 ;  /* 0x00000654ff027816 */ /* 0x000fe40000000002 */
[C---:B------:R-:W-:Y:S01]  /*31c0*/  ISETP.NE.AND P1, PT, R11.reuse, 0x2, PT ;  /* 0x000000020b00780c */ /* 0x040fe20003f25270 */
[----:B------:R-:W-:Y:S01]  /*31d0*/  @!PT LDS RZ, [RZ] ;  /* 0x00000000fffff984 */ /* 0x000fe20000000800 */
[----:B------:R-:W-:Y:S01]  /*31e0*/  @!PT LDS RZ, [RZ] ;  /* 0x00000000fffff984 */ /* 0x000fe20000000800 */
[----:B------:R-:W-:Y:S01]  /*31f0*/  @!PT LDS RZ, [RZ] ;  /* 0x00000000fffff984 */ /* 0x000fe20000000800 */
[----:B------:R-:W-:Y:S01]  /*3200*/  @!PT LDS RZ, [RZ] ;  /* 0x00000000fffff984 */ /* 0x000fe20000000800 */
[----:B------:R2:W-:Y:S06]  /*3210*/  MEMBAR.ALL.CTA ;  /* 0x0000000000007992 */ /* 0x0005ec0000008000 */
[----:B--2---:R-:W2:Y:S01]  /*3220*/  FENCE.VIEW.ASYNC.S ;  /* 0x00000000000073c6 */ /* 0x004ea20000000000 */
[----:B------:R-:W-:Y:S01]  /*3230*/  SEL R11, R11, RZ, P1 ;  /* 0x000000ff0b0b7207 */ /* 0x000fe20000800000 */
[----:B--2---:R2:W-:Y:S01]  /*3240*/  SYNCS.ARRIVE.TRANS64.RED.A1T0 RZ, [R2+URZ], RZ ;  /* 0x000000ff02ff79a7 */ /* 0x0045e200081004ff */
[----:B-1----:R-:W-:-:S02]  /*3250*/  LOP3.LUT P3, RZ, R6, 0x1, RZ, 0xc0, !PT ;  /* 0x0000000106ff7812 */ /* 0x002fc4000786c0ff */
[----:B------:R-:W-:-:S04]  /*3260*/  SEL R5, RZ, 0x1, P1 ;  /* 0x00000001ff057807 */ /* 0x000fc80000800000 */
[----:B------:R-:W-:Y:S02]  /*3270*/  LOP3.LUT R10, R10, R5, RZ, 0x3c, !PT ;  /* 0x000000050a0a7212 */ /* 0x000fe400078e3cff */
[----:B--2---:R-:W-:-:S04]  /*3280*/  SEL R2, RZ, 0x1, P0 ;  /* 0x00000001ff027807 */ /* 0x004fc80000000000 */
[----:B------:R-:W-:Y:S01]  /*3290*/  LOP3.LUT R9, R9, R2, RZ, 0x3c, !PT ;  /* 0x0000000209097212 */ /* 0x000fe200078e3cff */
[----:B------:R-:W-:Y:S06]  /*32a0*/  @P3 BRA `(.L_x_57) ;  /* 0xfffffffc002c3947 */ /* 0x000fec000383ffff */
[----:B------:R-:W-:Y:S01]  /*32b0*/  ULEA UR4, UR5, UR6, 0x3 ;  /* 0x0000000605047291 */ /* 0x000fe2000f8e18ff */
[----:B------:R-:W-:-:S08]  /*32c0*/  SHF.L.U32 R3, R12, 0x1f, RZ ;  /* 0x0000001f0c037819 */ /* 0x000fd000000006ff */
[----:B------:R-:W1:Y:S02]  /*32d0*/  SYNCS.PHASECHK.TRANS64 P0, [UR4+0xc0], R3 ;  /* 0x0000c003ff0075a7 */ /* 0x000e640008001004 */
[----:B-1----:R-:W-:Y:S05]  /*32e0*/  @P0 BRA `(.L_x_58) ;  /* 0x0000000000080947 */ /* 0x002fea0003800000 */
[----:B------:R-:W1:Y:S02]  /*32f0*/  SYNCS.PHASECHK.TRANS64.TRYWAIT P0, [UR4+0xc0], R3 ;  /* 0x0000c003ff0075a7 */ /* 0x000e640008001104 */
[----:B-1----:R-:W-:Y:S05]  /*3300*/  @!P0 BRA `(.L_x_59) ;  /* 0x0000006400f08947 */ /* 0x002fea0003800000 */
.L_x_58:
[----:B------:R-:W-:-:S04]  /*3310*/  UIADD3 UR7, UPT, UPT, UR5, 0x1, URZ ;  /* 0x0000000105077890 */ /* 0x000fc8000fffe0ff */
[----:B------:R-:W-:-:S04]  /*3320*/  UISETP.NE.AND UP0, UPT, UR7, 0x2, UPT ;  /* 0x000000020700788c */ /* 0x000fc8000bf05270 */
[----:B------:R-:W-:Y:S02]  /*3330*/  USEL UR8, URZ, 0x1, UP0 ;  /* 0x00000001ff087887 */ /* 0x000fe40008000000 */
[----:B------:R-:W-:-:S04]  /*3340*/  USEL UR7, UR7, URZ, UP0 ;  /* 0x000000ff07077287 */ /* 0x000fc80008000000 */
[----:B------:R-:W-:Y:S01]  /*3350*/  ULEA UR7, UR7, UR6, 0x3 ;  /* 0x0000000607077291 */ /* 0x000fe2000f8e18ff */
[----:B-1----:R-:W-:-:S04]  /*3360*/  LOP3.LUT R3, R12, UR8, RZ, 0x3c, !PT ;  /* 0x000000080c037c12 */ /* 0x002fc8000f8e3cff */
[----:B------:R-:W-:-:S04]  /*3370*/  SHF.L.U32 R0, R3, 0x1f, RZ ;  /* 0x0000001f03007819 */ /* 0x000fc800000006ff */
[----:B------:R-:W1:Y:S02]  /*3380*/  SYNCS.PHASECHK.TRANS64 P0, [UR7+0xc0], R0 ;  /* 0x0000c000ff0075a7 */ /* 0x000e640008001007 */
[----:B-1----:R-:W-:Y:S05]  /*3390*/  @P0 EXIT ;  /* 0x000000000000094d */ /* 0x002fea0003800000 */
[----:B------:R-:W-:Y:S02]  /*33a0*/  SHF.L.U32 R3, R3, 0x1f, RZ ;  /* 0x0000001f03037819 */ /* 0x000fe400000006ff */
[----:B------:R-:W-:-:S07]  /*33b0*/  MOV R0, UR7 ;  /* 0x0000000700007c02 */ /* 0x000fce0008000f00 */
.L_x_60:
[----:B-1----:R1:W2:Y:S02]  /*33c0*/  SYNCS.PHASECHK.TRANS64.TRYWAIT P0, [R0+URZ+0xc0], R3 ;  /* 0x0000c003000075a7 */ /* 0x0022a400080011ff */
[----:B--2---:R-:W-:Y:S05]  /*33d0*/  @!P0 NANOSLEEP.SYNCS 0x989680 ;  /* 0x009896800000895d */ /* 0x004fea0003900000 */
[----:B------:R-:W2:Y:S02]  /*33e0*/  @!P0 SYNCS.PHASECHK.TRANS64 P0, [R0+URZ+0xc0], R3 ;  /* 0x0000c003000085a7 */ /* 0x000ea400080010ff */
[----:B--2---:R-:W-:Y:S05]  /*33f0*/  @P0 EXIT ;  /* 0x000000000000094d */ /* 0x004fea0003800000 */
[----:B------:R-:W-:Y:S05]  /*3400*/  BRA `(.L_x_60) ;  /* 0xfffffffc00ec7947 */ /* 0x000fea000383ffff */
.L_x_53:
[----:B------:R-:W-:Y:S05]  /*3410*/  BRA.U UP4, `(.L_x_61) ;  /* 0x0000001504487547 */ /* 0x000fea000b800000 */
[----:B------:R-:W-:Y:S01]  /*3420*/  UMOV UR4, 0x40 ;  /* 0x0000004000047882 */ /* 0x000fe20000000000 */
[----:B------:R-:W-:Y:S01]  /*3430*/  NOP ;  /* 0x0000000000007918 */ /* 0x000fe20000000000 */
[----:B------:R-:W-:Y:S01]  /*3440*/  ULEA UR5, UR47, UR4, 0x18 ;  /* 0x000000042f057291 */ /* 0x000fe2000f8ec0ff */
[----:B------:R-:W-:Y:S02]  /*3450*/  UMOV UR6, 0x400 ;  /* 0x0000040000067882 */ /* 0x000fe40000000000 */
[----:B------:R-:W-:-:S06]  /*3460*/  ULEA UR6, UR47, UR6, 0x18 ;  /* 0x000000062f067291 */ /* 0x000fcc000f8ec0ff */
[----:B------:R-:W1:Y:S02]  /*3470*/  LDS.U8 R0, [UR5+0x1c] ;  /* 0x00001c05ff007984 */ /* 0x000e640008000000 */
[----:B-1----:R-:W-:-:S13]  /*3480*/  ISETP.NE.AND P0, PT, R0, RZ, PT ;  /* 0x000000ff0000720c */ /* 0x002fda0003f05270 */
[----:B------:R-:W-:Y:S05]  /*3490*/  @P0 BRA `(.L_x_62) ;  /* 0x0000000400080947 */ /* 0x000fea0003800000 */
[----:B------:R-:W-:Y:S02]  /*34a0*/  UISETP.NE.U32.AND UP1, UPT, UR68, 0x1, UPT ;  /* 0x000000014400788c */ /* 0x000fe4000bf25070 */
[----:B------:R-:W-:-:S07]  /*34b0*/  UIADD3 UR7, UPT, UPT, UR5, 0x8, URZ ;  /* 0x0000000805077890 */ /* 0x000fce000fffe0ff */
[----:B------:R-:W-:Y:S05]  /*34c0*/  BRA.U !UP1, `(.L_x_63) ;  /* 0x00000001099c7547 */ /* 0x000fea000b800000 */
[----:B------:R-:W-:Y:S01]  /*34d0*/  ELECT P0, URZ, PT ;  /* 0x0000000000ff782f */ /* 0x000fe20003800000 */
[----:B------:R-:W-:-:S12]  /*34e0*/  BSSY B0, `(.L_x_63) ;  /* 0x0000025000007945 */ /* 0x000fd80003800000 */
[----:B------:R-:W-:Y:S05]  /*34f0*/  @!P0 BRA `(.L_x_64) ;  /* 0x00000000008c8947 */ /* 0x000fea0003800000 */
[----:B------:R-:W-:-:S05]  /*3500*/  UMOV UR4, 0x10 ;  /* 0x0000001000047882 */ /* 0x000fca0000000000 */
[----:B------:R-:W-:Y:S04]  /*3510*/  DEPBAR.LE SB1, 0x36 ;  /* 0x00009d800000791a */ /* 0x000fe80000000000 */
[----:B------:R-:W1:Y:S02]  /*3520*/  UTCATOMSWS.2CTA.FIND_AND_SET.ALIGN UP0, UR4, UR4 ;  /* 0x00000004000475e3 */ /* 0x000e640008200800 */
[----:B-1----:R-:W-:Y:S01]  /*3530*/  MOV R11, UR4 ;  /* 0x00000004000b7c02 */ /* 0x002fe20008000f00 */
[----:B------:R-:W-:Y:S06]  /*3540*/  BRA.U UP0, `(.L_x_65) ;  /* 0x0000000100187547 */ /* 0x000fec000b800000 */
.L_x_66:
[----:B------:R-:W-:Y:S05]  /*3550*/  NANOSLEEP 0x64 ;  /* 0x000000640000795d */ /* 0x000fea0003800000 */
[----:B------:R-:W-:-:S05]  /*3560*/  UMOV UR4, 0x10 ;  /* 0x0000001000047882 */ /* 0x000fca0000000000 */
[----:B------:R-:W-:Y:S04]  /*3570*/  DEPBAR.LE SB1, 0x36 ;  /* 0x00009d800000791a */ /* 0x000fe80000000000 */
[----:B------:R-:W1:Y:S02]  /*3580*/  UTCATOMSWS.2CTA.FIND_AND_SET.ALIGN UP0, UR4, UR4 ;  /* 0x00000004000475e3 */ /* 0x000e640008200800 */
[----:B-1----:R-:W-:Y:S01]  /*3590*/  MOV R11, UR4 ;  /* 0x00000004000b7c02 */ /* 0x002fe20008000f00 */
[----:B------:R-:W-:Y:S05]  /*35a0*/  BRA.U !UP0, `(.L_x_66) ;  /* 0xfffffffd08e87547 */ /* 0x000fea000b83ffff */
.L_x_65:
[----:B------:R-:W1:Y:S01]  /*35b0*/  LDS R7, [UR5+0x10] ;  /* 0x00001005ff077984 */ /* 0x000e620008000800 */
[----:B------:R-:W-:Y:S01]  /*35c0*/  IMAD.U32 R5, RZ, RZ, UR6 ;  /* 0x00000006ff057e24 */ /* 0x000fe2000f8e00ff */
[----:B------:R-:W-:-:S03]  /*35d0*/  MOV R4, UR69 ;  /* 0x0000004500047c02 */ /* 0x000fc60008000f00 */
[----:B------:R-:W-:Y:S01]  /*35e0*/  VIADD R5, R5, 0x160 ;  /* 0x0000016005057836 */ /* 0x000fe20000000000 */
[----:B-1----:R-:W-:-:S04]  /*35f0*/  SHF.L.U32 R7, R7, 0x1f, RZ ;  /* 0x0000001f07077819 */ /* 0x002fc800000006ff */
[----:B------:R-:W1:Y:S02]  /*3600*/  SYNCS.PHASECHK.TRANS64.TRYWAIT P0, [UR5+0x8], R7 ;  /* 0x00000807ff0075a7 */ /* 0x000e640008001105 */
[----:B-1----:R-:W-:Y:S05]  /*3610*/  @P0 BRA `(.L_x_67) ;  /* 0x0000000000080947 */ /* 0x002fea0003800000 */
[----:B------:R-:W1:Y:S02]  /*3620*/  SYNCS.PHASECHK.TRANS64.TRYWAIT P0, [UR5+0x8], R7 ;  /* 0x00000807ff0075a7 */ /* 0x000e640008001105 */
[----:B-1----:R-:W-:Y:S05]  /*3630*/  @!P0 BRA `(.L_x_68) ;  /* 0x00000064003c8947 */ /* 0x002fea0003800000 */
.L_x_67:
[----:B-1----:R-:W-:Y:S01]  /*3640*/  HFMA2 R0, -RZ, RZ, 0, 5.9604644775390625e-08 ;  /* 0x00000001ff007431 */ /* 0x002fe200000001ff */
[----:B------:R-:W-:Y:S01]  /*3650*/  UPRMT UR4, UR69, 0x654, UR7 ;  /* 0x0000065445047896 */ /* 0x000fe20008000007 */
[----:B------:R-:W-:Y:S01]  /*3660*/  IMAD.MOV.U32 R8, RZ, RZ, 0xffff ;  /* 0x0000ffffff087424 */ /* 0x000fe200078e00ff */
[----:B------:R-:W-:Y:S01]  /*3670*/  PRMT R4, R4, 0x654, R5 ;  /* 0x0000065404047816 */ /* 0x000fe20000000005 */
[----:B------:R-:W-:Y:S02]  /*3680*/  IMAD.MOV.U32 R6, RZ, RZ, 0x4 ;  /* 0x00000004ff067424 */ /* 0x000fe400078e00ff */
[----:B------:R-:W-:Y:S01]  /*3690*/  IMAD.SHL.U32 R9, R11, 0x20, RZ ;  /* 0x000000200b097824 */ /* 0x000fe200078e00ff */
[----:B------:R-:W-:Y:S02]  /*36a0*/  MOV R5, UR4 ;  /* 0x0000000400057c02 */ /* 0x000fe40008000f00 */
[-C--:B------:R-:W-:Y:S01]  /*36b0*/  SHF.L.U32 R8, R8, R11.reuse, RZ ;  /* 0x0000000b08087219 */ /* 0x080fe200000006ff */
[----:B------:R1:W-:Y:S01]  /*36c0*/  SYNCS.ARRIVE.TRANS64.RED RZ, [UR4], R6 ;  /* 0x00000006ffff79a7 */ /* 0x0003e20008000404 */
[----:B------:R-:W-:Y:S01]  /*36d0*/  SHF.L.U32 R7, R0, R11, RZ ;  /* 0x0000000b00077219 */ /* 0x000fe200000006ff */
[----:B------:R1:W-:Y:S04]  /*36e0*/  STS [UR6+0x160], R9 ;  /* 0x00016009ff007988 */ /* 0x0003e80008000806 */
[----:B------:R1:W-:Y:S04]  /*36f0*/  STAS [R4.64], R11 ;  /* 0x0000000b04007dbd */ /* 0x0003e8000c0008ff */
[----:B------:R1:W-:Y:S04]  /*3700*/  ATOMS.OR RZ, [UR5+0x14], R8 ;  /* 0x00001408ffff798c */ /* 0x0003e8000b000005 */
[----:B------:R1:W-:Y:S04]  /*3710*/  ATOMS.OR RZ, [UR5+0x18], R7 ;  /* 0x00001807ffff798c */ /* 0x0003e8000b000005 */
[----:B------:R1:W-:Y:S02]  /*3720*/  ATOMS.XOR RZ, [UR5+0x10], R0 ;  /* 0x00001000ffff798c */ /* 0x0003e4000b800005 */
.L_x_64:
[----:B------:R-:W-:Y:S05]  /*3730*/  BSYNC B0 ;  /* 0x0000000000007941 */ /* 0x000fea0003800000 */
.L_x_63:
[----:B------:R-:W-:Y:S05]  /*3740*/  BRA.U UP1, `(.L_x_69) ;  /* 0x00000001016c7547 */ /* 0x000fea000b800000 */
[----:B------:R-:W-:-:S03]  /*3750*/  UMOV UR4, 0xffffffff ;  /* 0xffffffff00047882 */ /* 0x000fc60000000000 */
[----:B------:R-:W-:Y:S05]  /*3760*/  BRA.DIV UR4, `(.L_x_70) ;  /* 0x0000006604087947 */ /* 0x000fea000b800000 */
[----:B------:R-:W-:-:S13]  /*3770*/  ELECT P0, URZ, PT ;  /* 0x0000000000ff782f */ /* 0x000fda0003800000 */
.L_x_176:
[----:B------:R-:W-:Y:S05]  /*3780*/  @!P0 BRA `(.L_x_69) ;  /* 0x00000000005c8947 */ /* 0x000fea0003800000 */
[----:B-1----:R-:W1:Y:S02]  /*3790*/  LDS R5, [UR5+0x10] ;  /* 0x00001005ff057984 */ /* 0x002e640008000800 */
[----:B-1----:R-:W-:-:S04]  /*37a0*/  SHF.L.U32 R5, R5, 0x1f, RZ ;  /* 0x0000001f05057819 */ /* 0x002fc800000006ff */
[----:B------:R-:W1:Y:S02]  /*37b0*/  SYNCS.PHASECHK.TRANS64.TRYWAIT P0, [UR5+0x8], R5 ;  /* 0x00000805ff0075a7 */ /* 0x000e640008001105 */
[----:B-1----:R-:W-:Y:S05]  /*37c0*/  @P0 BRA `(.L_x_71) ;  /* 0x0000000000080947 */ /* 0x002fea0003800000 */
[----:B------:R-:W1:Y:S02]  /*37d0*/  SYNCS.PHASECHK.TRANS64.TRYWAIT P0, [UR5+0x8], R5 ;  /* 0x00000805ff0075a7 */ /* 0x000e640008001105 */
[----:B-1----:R-:W-:Y:S05]  /*37e0*/  @!P0 BRA `(.L_x_72) ;  /* 0x00000064000c8947 */ /* 0x002fea0003800000 */
.L_x_71:
[----:B------:R-:W2:Y:S01]  /*37f0*/  LDS R7, [UR6+0x160] ;  /* 0x00016006ff077984 */ /* 0x000ea20008000800 */
[----:B-1----:R-:W-:Y:S02]  /*3800*/  HFMA2 R0, -RZ, RZ, 0, 5.9604644775390625e-08 ;  /* 0x00000001ff007431 */ /* 0x002fe400000001ff */
[----:B------:R-:W-:Y:S01]  /*3810*/  IMAD.MOV.U32 R4, RZ, RZ, 0xffff ;  /* 0x0000ffffff047424 */ /* 0x000fe200078e00ff */
[----:B------:R-:W-:Y:S01]  /*3820*/  UPRMT UR4, UR69, 0x654, UR7 ;  /* 0x0000065445047896 */ /* 0x000fe20008000007 */
[----:B--2---:R-:W-:-:S03]  /*3830*/  IMAD.SHL.U32 R5, R7, 0x20, RZ ;  /* 0x0000002007057824 */ /* 0x004fc600078e00ff */
[-C--:B------:R-:W-:Y:S02]  /*3840*/  SHF.L.U32 R4, R4, R7.reuse, RZ ;  /* 0x0000000704047219 */ /* 0x080fe400000006ff */
[----:B------:R-:W-:Y:S01]  /*3850*/  SHF.L.U32 R7, R0, R7, RZ ;  /* 0x0000000700077219 */ /* 0x000fe200000006ff */
[----:B------:R2:W-:Y:S04]  /*3860*/  STS [UR6+0x160], R5 ;  /* 0x00016005ff007988 */ /* 0x0005e80008000806 */
[----:B------:R2:W-:Y:S04]  /*3870*/  ATOMS.OR RZ, [UR5+0x14], R4 ;  /* 0x00001404ffff798c */ /* 0x0005e8000b000005 */
[----:B------:R2:W-:Y:S01]  /*3880*/  ATOMS.OR RZ, [UR5+0x18], R7 ;  /* 0x00001807ffff798c */ /* 0x0005e2000b000005 */
[----:B------:R-:W-:Y:S03]  /*3890*/  SYNCS.ARRIVE.TRANS64.RED.A1T0 RZ, [UR4], RZ ;  /* 0x000000ffffff79a7 */ /* 0x000fe60008100404 */
[----:B------:R2:W-:Y:S01]  /*38a0*/  ATOMS.XOR RZ, [UR5+0x10], R0 ;  /* 0x00001000ffff798c */ /* 0x0005e2000b800005 */
[----:B------:R-:W-:Y:S05]  /*38b0*/  BRA `(.L_x_69) ;  /* 0x0000000000107947 */ /* 0x000fea0003800000 */
.L_x_62:
[----:B------:R-:W-:Y:S02]  /*38c0*/  MOV R0, 0xffffffff ;  /* 0xffffffff00007802 */ /* 0x000fe40000000f00 */
[----:B------:R-:W-:-:S03]  /*38d0*/  MOV R4, 0x3900 ;  /* 0x0000390000047802 */ /* 0x000fc60000000f00 */
[----:B------:R1:W-:Y:S04]  /*38e0*/  STS [UR6+0x160], R0 ;  /* 0x00016000ff007988 */ /* 0x0003e80008000806 */
[----:B-1---5:R-:W-:Y:S05]  /*38f0*/  CALL.REL.NOINC `($__internal_1_$__cuda_sm10x_tcgen05_guardrail_trap_phase_invalid_during_alloc) ;  /* 0x0000006800e07944 */ /* 0x022fea0003c00000 */
.L_x_69:
[----:B------:R-:W-:Y:S05]  /*3900*/  WARPSYNC.ALL ;  /* 0x0000000000007948 */ /* 0x000fea0003800000 */
[----:B------:R-:W3:Y:S01]  /*3910*/  S2UR UR4, SR_CgaCtaId ;  /* 0x00000000000479c3 */ /* 0x000ee20000008800 */
[----:B------:R-:W-:Y:S01]  /*3920*/  UMOV UR41, 0x400 ;  /* 0x0000040000297882 */ /* 0x000fe20000000000 */
[----:B------:R-:W-:-:S06]  /*3930*/  NOP ;  /* 0x0000000000007918 */ /* 0x000fcc0000000000 */
[----:B------:R-:W-:Y:S06]  /*3940*/  BAR.ARV 0x6, 0xa0 ;  /* 0x0182800000007b1d */ /* 0x000fec0000002000 */
[----:B------:R-:W4:Y:S01]  /*3950*/  LDCU UR6, c[0x0][0x38c] ;  /* 0x00007180ff0677ac */ /* 0x000f220008000800 */
[----:B------:R-:W-:Y:S01]  /*3960*/  LOP3.LUT R3, R3, 0xffff, RZ, 0xc0, !PT ;  /* 0x0000ffff03037812 */ /* 0x000fe200078ec0ff */
[----:B-1----:R-:W-:Y:S01]  /*3970*/  IMAD.MOV.U32 R9, RZ, RZ, 0x1 ;  /* 0x00000001ff097424 */ /* 0x002fe200078e00ff */
[----:B------:R-:W-:Y:S01]  /*3980*/  LOP3.LUT R2, R2, 0xffff, RZ, 0xc0, !PT ;  /* 0x0000ffff02027812 */ /* 0x000fe200078ec0ff */
[----:B------:R-:W-:Y:S01]  /*3990*/  IMAD.MOV.U32 R8, RZ, RZ, RZ ;  /* 0x000000ffff087224 */ /* 0x000fe200078e00ff */
[----:B------:R-:W-:Y:S01]  /*39a0*/  R2UR UR43, R3 ;  /* 0x00000000032b72ca */ /* 0x000fe200000e0000 */
[----:B------:R-:W-:Y:S01]  /*39b0*/  UMOV UR47, URZ ;  /* 0x000000ff002f7c82 */ /* 0x000fe20008000000 */
[----:B------:R-:W-:-:S02]  /*39c0*/  R2UR UR65, R2 ;  /* 0x00000000024172ca */ /* 0x000fc400000e0000 */
[----:B------:R-:W-:Y:S01]  /*39d0*/  CS2R R2, SRZ ;  /* 0x0000000000027805 */ /* 0x000fe2000001ff00 */
[----:B------:R-:W-:Y:S01]  /*39e0*/  UMOV UR38, URZ ;  /* 0x000000ff00267c82 */ /* 0x000fe20008000000 */
[----:B---3--:R-:W-:Y:S01]  /*39f0*/  ULEA UR41, UR4, UR41, 0x18 ;  /* 0x0000002904297291 */ /* 0x008fe2000f8ec0ff */
[----:B------:R-:W-:Y:S01]  /*3a00*/  UMOV UR37, URZ ;  /* 0x000000ff00257c82 */ /* 0x000fe20008000000 */
[----:B------:R-:W-:Y:S02]  /*3a10*/  UISETP.NE.AND UP3, UPT, UR68, URZ, UPT ;  /* 0x000000ff4400728c */ /* 0x000fe4000bf65270 */
[----:B------:R-:W-:Y:S02]  /*3a20*/  UIADD3 UR5, UPT, UPT, UR41, 0x8400, URZ ;  /* 0x0000840029057890 */ /* 0x000fe4000fffe0ff */
[----:B------:R-:W-:-:S03]  /*3a30*/  UIADD3 UR4, UPT, UPT, UR41, 0x20400, URZ ;  /* 0x0002040029047890 */ /* 0x000fc6000fffe0ff */
[----:B--2---:R-:W1:Y:S01]  /*3a40*/  LDS R0, [UR41+0x160] ;  /* 0x00016029ff007984 */ /* 0x004e620008000800 */
[----:B----4-:R-:W-:Y:S02]  /*3a50*/  UIADD3 UR6, UPT, UPT, UR6, 0x3f, URZ ;  /* 0x0000003f06067890 */ /* 0x010fe4000fffe0ff */
[----:B------:R-:W-:Y:S02]  /*3a60*/  USHF.R.U32.HI UR5, URZ, 0x4, UR5 ;  /* 0x00000004ff057899 */ /* 0x000fe40008011605 */
[----:B------:R-:W-:Y:S02]  /*3a70*/  USHF.R.S32.HI UR64, URZ, 0x1f, UR6 ;  /* 0x0000001fff407899 */ /* 0x000fe40008011406 */
[----:B------:R-:W-:Y:S02]  /*3a80*/  USHF.R.U32.HI UR4, URZ, 0x4, UR4 ;  /* 0x00000004ff047899 */ /* 0x000fe40008011604 */
[----:B------:R-:W-:Y:S02]  /*3a90*/  ULEA.HI UR64, UR64, UR6, URZ, 0x6 ;  /* 0x0000000640407291 */ /* 0x000fe4000f8f30ff */
[----:B------:R-:W-:-:S02]  /*3aa0*/  ULOP3.LUT UR5, UR5, 0x3fff, URZ, 0xc0, !UPT ;  /* 0x00003fff05057892 */ /* 0x000fc4000f8ec0ff */
[----:B------:R-:W-:Y:S02]  /*3ab0*/  USHF.R.S32.HI UR64, URZ, 0x6, UR64 ;  /* 0x00000006ff407899 */ /* 0x000fe40008011440 */
[----:B------:R-:W-:Y:S02]  /*3ac0*/  ULOP3.LUT UR45, UR4, 0x3fff, URZ, 0xc0, !UPT ;  /* 0x00003fff042d7892 */ /* 0x000fe4000f8ec0ff */
[----:B------:R-:W-:Y:S01]  /*3ad0*/  UISETP.LT.AND UP0, UPT, UR64, 0x1, UPT ;  /* 0x000000014000788c */ /* 0x000fe2000bf01270 */
[----:B------:R-:W-:Y:S01]  /*3ae0*/  UMOV UR62, 0x0 ;  /* 0x00000000003e7882 */ /* 0x000fe20000000000 */
        /* <DEDUP_REMOVED lines=9> */
[----:B------:R-:W-:-:S02]  /*3b80*/  ULOP3.LUT UR44, UR5, 0x10000, URZ, 0xfc, !UPT ;  /* 0x00010000052c7892 */ /* 0x000fc4000f8efcff */
[----:B------:R-:W-:Y:S02]  /*3b90*/  ULOP3.LUT UR45, UR45, 0x10000, URZ, 0xfc, !UPT ;  /* 0x000100002d2d7892 */ /* 0x000fe4000f8efcff */
[----:B------:R-:W-:Y:S01]  /*3ba0*/  USEL UR66, UR64, 0x1, !UP0 ;  /* 0x0000000140427887 */ /* 0x000fe2000c000000 */
[----:B------:R-:W-:Y:S01]  /*3bb0*/  UMOV UR52, 0x0 ;  /* 0x0000000000347882 */ /* 0x000fe20000000000 */
[----:B------:R-:W-:Y:S01]  /*3bc0*/  UMOV UR53, 0x8200910 ;  /* 0x0820091000357882 */ /* 0x000fe20000000000 */
[----:B------:R-:W-:Y:S01]  /*3bd0*/  UMOV UR50, 0x0 ;  /* 0x0000000000327882 */ /* 0x000fe20000000000 */
[----:B------:R-:W-:Y:S01]  /*3be0*/  UMOV UR51, 0x8200910 ;  /* 0x0820091000337882 */ /* 0x000fe20000000000 */
[----:B------:R-:W-:Y:S01]  /*3bf0*/  UMOV UR48, 0x0 ;  /* 0x0000000000307882 */ /* 0x000fe20000000000 */
[----:B-1----:R-:W-:Y:S01]  /*3c00*/  R2UR UR67, R0 ;  /* 0x00000000004372ca */ /* 0x002fe200000e0000 */
[----:B------:R-:W-:-:S14]  /*3c10*/  UMOV UR49, 0x8200910 ;  /* 0x0820091000317882 */ /* 0x000fdc0000000000 */
.L_x_80:
[C---:B------:R-:W-:Y:S02]  /*3c20*/  LEA R0, R8.reuse, UR41, 0x3 ;  /* 0x0000002908007c11 */ /* 0x040fe4000f8e18ff */
[----:B------:R-:W-:Y:S02]  /*3c30*/  SHF.L.U32 R5, R3, 0x1f, RZ ;  /* 0x0000001f03057819 */ /* 0x000fe400000006ff */
[----:B------:R-:W-:Y:S02]  /*3c40*/  LEA R4, R8, UR41, 0x4 ;  /* 0x0000002908047c11 */ /* 0x000fe4000f8e20ff */
[----:B------:R-:W1:Y:S02]  /*3c50*/  SYNCS.PHASECHK.TRANS64.TRYWAIT P0, [R0+URZ+0xb0], R5 ;  /* 0x0000b005000075a7 */ /* 0x000e6400080011ff */
[----:B-1-3--:R-:W-:Y:S05]  /*3c60*/  @!P0 BRA `(.L_x_73) ;  /* 0x0000006000048947 */ /* 0x00afea0003800000 */
.L_x_177:
[----:B-1----:R-:W1:Y:S01]  /*3c70*/  LDS.128 R4, [R4+0x140] ;  /* 0x0001400004047984 */ /* 0x002e620000000c00 */
[----:B------:R-:W-:Y:S02]  /*3c80*/  VIADD R0, R0, 0xc0 ;  /* 0x000000c000007836 */ /* 0x000fe40000000000 */
[----:B------:R-:W-:Y:S01]  /*3c90*/  VIADD R8, R8, 0x1 ;  /* 0x0000000108087836 */ /* 0x000fe20000000000 */
[----:B------:R-:W-:Y:S01]  /*3ca0*/  @!PT LDS RZ, [RZ] ;  /* 0x00000000fffff984 */ /* 0x000fe20000000800 */
[----:B------:R-:W-:Y:S01]  /*3cb0*/  @!PT LDS RZ, [RZ] ;  /* 0x00000000fffff984 */ /* 0x000fe20000000800 */
[----:B------:R-:W-:Y:S01]  /*3cc0*/  @!PT LDS RZ, [RZ] ;  /* 0x00000000fffff984 */ /* 0x000fe20000000800 */
[----:B------:R-:W-:Y:S01]  /*3cd0*/  @!PT LDS RZ, [RZ] ;  /* 0x00000000fffff984 */ /* 0x000fe20000000800 */
[----:B------:R2:W-:Y:S06]  /*3ce0*/  MEMBAR.ALL.CTA ;  /* 0x0000000000007992 */ /* 0x0005ec0000008000 */
[----:B--2---:R-:W2:Y:S01]  /*3cf0*/  FENCE.VIEW.ASYNC.S ;  /* 0x00000000000073c6 */ /* 0x004ea20000000000 */
[----:B------:R-:W-:-:S04]  /*3d00*/  PRMT R0, RZ, 0x654, R0 ;  /* 0x00000654ff007816 */ /* 0x000fc80000000000 */
[----:B--2---:R2:W-:Y:S01]  /*3d10*/  SYNCS.ARRIVE.TRANS64.RED.A1T0 RZ, [R0+URZ], RZ ;  /* 0x000000ff00ff79a7 */ /* 0x0045e200081004ff */
[----:B-1----:R-:W-:Y:S01]  /*3d20*/  LOP3.LUT P1, RZ, R6, 0x1, RZ, 0xc0, !PT ;  /* 0x0000000106ff7812 */ /* 0x002fe2000782c0ff */
[----:B--2---:R-:W-:-:S12]  /*3d30*/  BRA.U UP3, `(.L_x_74) ;  /* 0x0000000503587547 */ /* 0x004fd8000b800000 */
[----:B------:R-:W1:Y:S01]  /*3d40*/  LDCU UR4, c[0x0][0x38c] ;  /* 0x00007180ff0477ac */ /* 0x000e620008000800 */
[----:B------:R-:W-:Y:S02]  /*3d50*/  PLOP3.LUT P2, PT, PT, PT, PT, 0x80, 0x8 ;  /* 0x000000000008781c */ /* 0x000fe40003f4f070 */
[----:B------:R-:W-:Y:S01]  /*3d60*/  SHF.L.U32 R5, R9, 0x1f, RZ ;  /* 0x0000001f09057819 */ /* 0x000fe200000006ff */
[----:B------:R-:W-:Y:S02]  /*3d70*/  ULEA UR46, UR47, UR41, 0x3 ;  /* 0x000000292f2e7291 */ /* 0x000fe4000f8e18ff */
[----:B------:R-:W-:Y:S02]  /*3d80*/  ULEA UR36, UR47, UR67, 0x6 ;  /* 0x000000432f247291 */ /* 0x000fe4000f8e30ff */
[----:B-1----:R-:W-:-:S06]  /*3d90*/  UISETP.GE.AND UP0, UPT, UR4, 0x1, UPT ;  /* 0x000000010400788c */ /* 0x002fcc000bf06270 */
[----:B------:R-:W-:-:S05]  /*3da0*/  PLOP3.LUT P0, PT, PT, PT, UP0, 0x80, 0x8 ;  /* 0x000000000008781c */ /* 0x000fca0003f0f008 */
[----:B------:R-:W-:-:S08]  /*3db0*/  @UP0 ULEA UR4, UR38, UR41, 0x3 ;  /* 0x0000002926040291 */ /* 0x000fd0000f8e18ff */
[----:B------:R-:W-:-:S04]  /*3dc0*/  @P0 SHF.L.U32 R0, R2, 0x1f, RZ ;  /* 0x0000001f02000819 */ /* 0x000fc800000006ff */
[----:B------:R1:W2:Y:S01]  /*3dd0*/  @P0 SYNCS.PHASECHK.TRANS64.TRYWAIT P2, [UR4], R0 ;  /* 0x00000000ff0005a7 */ /* 0x0002a20008041104 */
[----:B------:R-:W3:Y:S02]  /*3de0*/  SYNCS.PHASECHK.TRANS64.TRYWAIT P0, [UR46+0xf0], R5 ;  /* 0x0000f005ff0075a7 */ /* 0x000ee4000800112e */
[----:B-123--:R-:W-:Y:S05]  /*3df0*/  @!P0 BRA `(.L_x_75) ;  /* 0x0000005c00b48947 */ /* 0x00efea0003800000 */
.L_x_179:
[----:B------:R-:W-:Y:S01]  /*3e00*/  UMOV UR42, UR37 ;  /* 0x00000025002a7c82 */ /* 0x000fe20008000000 */
[----:B------:R-:W-:Y:S05]  /*3e10*/  BRA.U !UP0, `(.L_x_76) ;  /* 0x0000000508107547 */ /* 0x000fea000b800000 */
[----:B------:R-:W-:Y:S02]  /*3e20*/  UIADD3 UR42, UPT, UPT, UR66, UR37, URZ ;  /* 0x00000025422a7290 */ /* 0x000fe4000fffe0ff */
[----:B------:R-:W-:Y:S01]  /*3e30*/  UPLOP3.LUT UP2, UPT, UPT, UPT, UPT, 0x40, 0x4 ;  /* 0x000000000004789c */ /* 0x000fe20003f4e870 */
[----:B------:R-:W-:Y:S01]  /*3e40*/  UMOV UR39, UR64 ;  /* 0x0000004000277c82 */ /* 0x000fe20008000000 */
[----:B------:R-:W-:-:S09]  /*3e50*/  UMOV UR5, UR38 ;  /* 0x0000002600057c82 */ /* 0x000fd20008000000 */
.L_x_79:
[----:B------:R-:W-:Y:S01]  /*3e60*/  ULEA UR7, UR5, UR41, 0x3 ;  /* 0x0000002905077291 */ /* 0x000fe2000f8e18ff */
[----:B--23--:R-:W-:Y:S11]  /*3e70*/  @P2 BRA `(.L_x_77) ;  /* 0x00000000000c2947 */ /* 0x00cff60003800000 */
[----:B-1----:R-:W-:Y:S04]  /*3e80*/  SHF.L.U32 R5, R2, 0x1f, RZ ;  /* 0x0000001f02057819 */ /* 0x002fe800000006ff */
[----:B------:R-:W1:Y:S02]  /*3e90*/  SYNCS.PHASECHK.TRANS64.TRYWAIT P0, [UR7], R5 ;  /* 0x00000005ff0075a7 */ /* 0x000e640008001107 */
[----:B-1----:R-:W-:Y:S05]  /*3ea0*/  @!P0 BRA `(.L_x_78) ;  /* 0x0000005c00a08947 */ /* 0x002fea0003800000 */
.L_x_77:
[----:B------:R-:W-:Y:S01]  /*3eb0*/  UISETP.NE.AND UP0, UPT, UR39, 0x1, UPT ;  /* 0x000000012700788c */ /* 0x000fe2000bf05270 */
[----:B------:R-:W-:Y:S01]  /*3ec0*/  PLOP3.LUT P2, PT, PT, PT, PT, 0x80, 0x8 ;  /* 0x000000000008781c */ /* 0x000fe20003f4f070 */
[----:B------:R-:W-:Y:S02]  /*3ed0*/  UIADD3 UR4, UPT, UPT, UR5, 0x1, URZ ;  /* 0x0000000105047890 */ /* 0x000fe4000fffe0ff */
[----:B------:R-:W-:Y:S02]  /*3ee0*/  UIADD3 UR40, UPT, UPT, UR7, 0x30, URZ ;  /* 0x0000003007287890 */ /* 0x000fe4000fffe0ff */
[----:B------:R-:W-:Y:S01]  /*3ef0*/  UISETP.NE.AND UP1, UPT, UR4, 0x6, UPT ;  /* 0x000000060400788c */ /* 0x000fe2000bf25270 */
[----:B------:R-:W-:Y:S01]  /*3f00*/  PLOP3.LUT P0, PT, PT, PT, UP0, 0x80, 0x8 ;  /* 0x000000000008781c */ /* 0x000fe20003f0f008 */
[----:B------:R-:W-:Y:S02]  /*3f10*/  UIADD3 UR37, UPT, UPT, UR37, 0x1, URZ ;  /* 0x0000000125257890 */ /* 0x000fe4000fffe0ff */
[----:B------:R-:W-:Y:S02]  /*3f20*/  USEL UR6, URZ, 0x1, UP1 ;  /* 0x00000001ff067887 */ /* 0x000fe40008800000 */
[----:B------:R-:W-:Y:S02]  /*3f30*/  USEL UR38, UR4, URZ, UP1 ;  /* 0x000000ff04267287 */ /* 0x000fe40008800000 */
[----:B------:R-:W-:Y:S02]  /*3f40*/  UIADD3 UR39, UPT, UPT, UR39, -0x1, URZ ;  /* 0xffffffff27277890 */ /* 0x000fe4000fffe0ff */
[----:B------:R-:W-:Y:S01]  /*3f50*/  @UP0 ULEA UR4, UR38, UR41, 0x3 ;  /* 0x0000002926040291 */ /* 0x000fe2000f8e18ff */
[----:B------:R-:W-:Y:S01]  /*3f60*/  LOP3.LUT R2, R2, UR6, RZ, 0x3c, !PT ;  /* 0x0000000602027c12 */ /* 0x000fe2000f8e3cff */
[----:B------:R-:W-:Y:S02]  /*3f70*/  ULEA UR6, UR5, UR45, 0xa ;  /* 0x0000002d05067291 */ /* 0x000fe4000f8e50ff */
[----:B------:R-:W-:Y:S01]  /*3f80*/  UISETP.NE.AND UP0, UPT, UR37, UR42, UPT ;  /* 0x0000002a2500728c */ /* 0x000fe2000bf05270 */
[----:B-1----:R-:W-:Y:S01]  /*3f90*/  @P0 SHF.L.U32 R0, R2, 0x1f, RZ ;  /* 0x0000001f02000819 */ /* 0x002fe200000006ff */
[----:B------:R-:W-:Y:S02]  /*3fa0*/  UIADD3 UR34, UPT, UPT, UR6, 0x2, URZ ;  /* 0x0000000206227890 */ /* 0x000fe4000fffe0ff */
[----:B------:R-:W-:Y:S01]  /*3fb0*/  UIADD3 UR30, UPT, UPT, UR6, 0x4, URZ ;  /* 0x00000004061e7890 */ /* 0x000fe2000fffe0ff */
[----:B------:R2:W3:Y:S01]  /*3fc0*/  @P0 SYNCS.PHASECHK.TRANS64.TRYWAIT P2, [UR4], R0 ;  /* 0x00000000ff0005a7 */ /* 0x0004e20008041104 */
[----:B------:R-:W-:Y:S02]  /*3fd0*/  ULEA UR4, UR5, UR44, 0xa ;  /* 0x0000002c05047291 */ /* 0x000fe4000f8e50ff */
[----:B------:R-:W-:Y:S02]  /*3fe0*/  UIADD3 UR26, UPT, UPT, UR6, 0x6, URZ ;  /* 0x00000006061a7890 */ /* 0x000fe4000fffe0ff */
        /* <DEDUP_REMOVED lines=10> */
[----:B------:R-:W-:Y:S01]  /*4090*/  UIADD3 UR8, UPT, UPT, UR4, 0x206, URZ ;  /* 0x0000020604087890 */ /* 0x000fe2000fffe0ff */
[----:B------:R-:W-:Y:S01]  /*40a0*/  UMOV UR7, 0x40004040 ;  /* 0x4000404000077882 */ /* 0x000fe20000000000 */
[----:B------:R-:W-:Y:S01]  /*40b0*/  UMOV UR5, 0x40004040 ;  /* 0x4000404000057882 */ /* 0x000fe20000000000 */
[----:B------:R-:W-:Y:S01]  /*40c0*/  UMOV UR35, 0x40004040 ;  /* 0x4000404000237882 */ /* 0x000fe20000000000 */
[----:B------:R1:W-:Y:S01]  /*40d0*/  UTCHMMA.2CTA gdesc[UR4], gdesc[UR6], tmem[UR36], tmem[UR62], idesc[UR63], UP2 ;  /* 0x00ff3e06040075ea */ /* 0x0003e20009200024 */
[----:B------:R-:W-:Y:S01]  /*40e0*/  UPLOP3.LUT UP2, UPT, UPT, UPT, UPT, 0x80, 0x8 ;  /* 0x000000000008789c */ /* 0x000fe20003f4f070 */
[----:B------:R-:W-:Y:S01]  /*40f0*/  UMOV UR33, 0x40004040 ;  /* 0x4000404000217882 */ /* 0x000fe20000000000 */
[----:B------:R-:W-:Y:S01]  /*4100*/  UMOV UR31, 0x40004040 ;  /* 0x40004040001f7882 */ /* 0x000fe20000000000 */
[----:B------:R2:W-:Y:S01]  /*4110*/  UTCHMMA.2CTA gdesc[UR32], gdesc[UR34], tmem[UR36], tmem[UR60], idesc[UR61], UPT ;  /* 0x00ff3c22200075ea */ /* 0x0005e2000ba00024 */
        /* <DEDUP_REMOVED lines=14> */
[----:B------:R-:W-:Y:S01]  /*4200*/  UMOV UR9, 0x40004040 ;  /* 0x4000404000097882 */ /* 0x000fe20000000000 */
[----:B------:R2:W-:Y:S01]  /*4210*/  UTCHMMA.2CTA gdesc[UR12], gdesc[UR14], tmem[UR36], tmem[UR50], idesc[UR51], UPT ;  /* 0x00ff320e0c0075ea */ /* 0x0005e2000ba00024 */
[----:B------:R2:W-:Y:S01]  /*4220*/  UTCHMMA.2CTA gdesc[UR8], gdesc[UR10], tmem[UR36], tmem[UR48], idesc[UR49], UPT ;  /* 0x00ff300a080075ea */ /* 0x0005e2000ba00024 */
[----:B------:R2:W-:Y:S01]  /*4230*/  UTCBAR.2CTA.MULTICAST [UR40], URZ, UR43 ;  /* 0x000000ff280073e9 */ /* 0x0005e2000820082b */
[----:B-1----:R-:W-:Y:S01]  /*4240*/  UMOV UR5, UR38 ;  /* 0x0000002600057c82 */ /* 0x002fe20008000000 */
[----:B------:R-:W-:Y:S05]  /*4250*/  BRA.U UP0, `(.L_x_79) ;  /* 0xfffffffd00007547 */ /* 0x000fea000b83ffff */
.L_x_76:
[----:B------:R-:W-:Y:S01]  /*4260*/  UIADD3 UR4, UPT, UPT, UR46, 0xd0, URZ ;  /* 0x000000d02e047890 */ /* 0x000fe2000fffe0ff */
[----:B------:R-:W-:-:S08]  /*4270*/  UMOV UR37, UR42 ;  /* 0x0000002a00257c82 */ /* 0x000fd00008000000 */
[----:B------:R4:W-:Y:S01]  /*4280*/  UTCBAR.2CTA.MULTICAST [UR4], URZ, UR65 ;  /* 0x000000ff040073e9 */ /* 0x0009e20008200841 */
[----:B------:R-:W-:Y:S02]  /*4290*/  NOP ;  /* 0x0000000000007918 */ /* 0x000fe40000000000 */
.L_x_74:
[----:B----4-:R-:W-:Y:S01]  /*42a0*/  UIADD3 UR4, UPT, UPT, UR47, 0x1, URZ ;  /* 0x000000012f047890 */ /* 0x010fe2000fffe0ff */
[----:B------:R-:W-:-:S03]  /*42b0*/  ISETP.NE.AND P0, PT, R8, 0x2, PT ;  /* 0x000000020800780c */ /* 0x000fc60003f05270 */
[----:B------:R-:W-:Y:S01]  /*42c0*/  UISETP.NE.AND UP0, UPT, UR4, 0x4, UPT ;  /* 0x000000040400788c */ /* 0x000fe2000bf05270 */
[----:B-12---:R-:W-:Y:S02]  /*42d0*/  SEL R0, RZ, 0x1, P0 ;  /* 0x00000001ff007807 */ /* 0x006fe40000000000 */
[----:B------:R-:W-:Y:S01]  /*42e0*/  SEL R8, R8, RZ, P0 ;  /* 0x000000ff08087207 */ /* 0x000fe20000000000 */
[----:B------:R-:W-:Y:S01]  /*42f0*/  USEL UR5, URZ, 0x1, UP0 ;  /* 0x00000001ff057887 */ /* 0x000fe20008000000 */
[----:B------:R-:W-:Y:S01]  /*4300*/  LOP3.LUT R3, R3, R0, RZ, 0x3c, !PT ;  /* 0x0000000003037212 */ /* 0x000fe200078e3cff */
[----:B------:R-:W-:-:S04]  /*4310*/  USEL UR47, UR4, URZ, UP0 ;  /* 0x000000ff042f7287 */ /* 0x000fc80008000000 */
[----:B------:R-:W-:Y:S01]  /*4320*/  LOP3.LUT R9, R9, UR5, RZ, 0x3c, !PT ;  /* 0x0000000509097c12 */ /* 0x000fe2000f8e3cff */
[----:B------:R-:W-:Y:S07]  /*4330*/  @P1 BRA `(.L_x_80) ;  /* 0xfffffff800381947 */ /* 0x000fee000383ffff */
[----:B------:R-:W1:Y:S01]  /*4340*/  S2UR UR8, SR_CgaCtaId ;  /* 0x00000000000879c3 */ /* 0x000e620000008800 */
[----:B------:R-:W-:Y:S01]  /*4350*/  ELECT P0, URZ, PT ;  /* 0x0000000000ff782f */ /* 0x000fe20003800000 */
[----:B------:R-:W-:Y:S01]  /*4360*/  HFMA2 R0, -RZ, RZ, 0, 5.9604644775390625e-08 ;  /* 0x00000001ff007431 */ /* 0x000fe200000001ff */
[----:B------:R-:W-:-:S05]  /*4370*/  UMOV UR4, 0x40 ;  /* 0x0000004000047882 */ /* 0x000fca0000000000 */
[----:B------:R-:W-:Y:S01]  /*4380*/  UVIRTCOUNT.DEALLOC.SMPOOL 0x80 ;  /* 0x000000800000784c */ /* 0x000fe20000000000 */
[----:B------:R-:W-:Y:S02]  /*4390*/  UISETP.NE.AND UP1, UPT, UR68, URZ, UPT ;  /* 0x000000ff4400728c */ /* 0x000fe4000bf25270 */
[----:B-1----:R-:W-:-:S09]  /*43a0*/  ULEA UR8, UR8, UR4, 0x18 ;  /* 0x0000000408087291 */ /* 0x002fd2000f8ec0ff */
[----:B------:R1:W-:Y:S01]  /*43b0*/  @P0 STS.U8 [UR8+0x1c], R0 ;  /* 0x00001c00ff000988 */ /* 0x0003e20008000008 */
[----:B------:R-:W-:Y:S05]  /*43c0*/  BRA.U UP1, `(.L_x_81) ;  /* 0x0000000101a07547 */ /* 0x000fea000b800000 */
[----:B------:R-:W-:Y:S01]  /*43d0*/  UIADD3 UR7, UPT, UPT, UR41, 0xf0, URZ ;  /* 0x000000f029077890 */ /* 0x000fe2000fffe0ff */
[----:B------:R-:W-:-:S03]  /*43e0*/  SHF.L.U32 R3, R9, 0x1f, RZ ;  /* 0x0000001f09037819 */ /* 0x000fc600000006ff */
[----:B------:R-:W-:-:S09]  /*43f0*/  ULEA UR4, UR47, UR7, 0x3 ;  /* 0x000000072f047291 */ /* 0x000fd2000f8e18ff */
[----:B------:R-:W2:Y:S02]  /*4400*/  SYNCS.PHASECHK.TRANS64.TRYWAIT P0, [UR4], R3 ;  /* 0x00000003ff0075a7 */ /* 0x000ea40008001104 */
[----:B--2---:R-:W-:Y:S05]  /*4410*/  @!P0 BRA `(.L_x_82) ;  /* 0x00000058005c8947 */ /* 0x004fea0003800000 */
.L_x_182:
        /* <DEDUP_REMOVED lines=9> */
.L_x_184:
        /* <DEDUP_REMOVED lines=9> */
.L_x_186:
[----:B------:R-:W-:-:S04]  /*4540*/  UIADD3 UR4, UPT, UPT, UR4, 0x1, URZ ;  /* 0x0000000104047890 */ /* 0x000fc8000fffe0ff */
[----:B------:R-:W-:-:S04]  /*4550*/  UISETP.NE.AND UP0, UPT, UR4, 0x4, UPT ;  /* 0x000000040400788c */ /* 0x000fc8000bf05270 */
[----:B------:R-:W-:Y:S02]  /*4560*/  USEL UR5, URZ, 0x1, UP0 ;  /* 0x00000001ff057887 */ /* 0x000fe40008000000 */
[----:B------:R-:W-:-:S04]  /*4570*/  USEL UR4, UR4, URZ, UP0 ;  /* 0x000000ff04047287 */ /* 0x000fc80008000000 */
[----:B------:R-:W-:Y:S01]  /*4580*/  ULEA UR4, UR4, UR7, 0x3 ;  /* 0x0000000704047291 */ /* 0x000fe2000f8e18ff */
[----:B-1----:R-:W-:-:S04]  /*4590*/  LOP3.LUT R3, R2, UR5, RZ, 0x3c, !PT ;  /* 0x0000000502037c12 */ /* 0x002fc8000f8e3cff */
[----:B------:R-:W-:Y:S01]  /*45a0*/  SHF.L.U32 R3, R3, 0x1f, RZ ;  /* 0x0000001f03037819 */ /* 0x000fe200000006ff */
[----:B------:R-:W-:-:S04]  /*45b0*/  IMAD.U32 R0, RZ, RZ, UR4 ;  /* 0x00000004ff007e24 */ /* 0x000fc8000f8e00ff */
[----:B------:R1:W2:Y:S03]  /*45c0*/  SYNCS.PHASECHK.TRANS64.TRYWAIT P0, [R0+URZ], R3 ;  /* 0x00000003000075a7 */ /* 0x0002a600080011ff */
[----:B--2---:R-:W-:Y:S05]  /*45d0*/  @!P0 NANOSLEEP.SYNCS 0x989680 ;  /* 0x009896800000895d */ /* 0x004fea0003900000 */
[----:B------:R-:W2:Y:S02]  /*45e0*/  @!P0 SYNCS.PHASECHK.TRANS64 P0, [R0+URZ], R3 ;  /* 0x00000003000085a7 */ /* 0x000ea400080010ff */
[----:B--2---:R-:W-:Y:S05]  /*45f0*/  @P0 BRA `(.L_x_85) ;  /* 0x0000000000200947 */ /* 0x004fea0003800000 */
.L_x_86:
[----:B--2---:R2:W4:Y:S02]  /*4600*/  SYNCS.PHASECHK.TRANS64.TRYWAIT P0, [R0+URZ], R3 ;  /* 0x00000003000075a7 */ /* 0x00452400080011ff */
[----:B----4-:R-:W-:Y:S05]  /*4610*/  @!P0 NANOSLEEP.SYNCS 0x989680 ;  /* 0x009896800000895d */ /* 0x010fea0003900000 */
[----:B------:R-:W4:Y:S02]  /*4620*/  @!P0 SYNCS.PHASECHK.TRANS64 P0, [R0+URZ], R3 ;  /* 0x00000003000085a7 */ /* 0x000f2400080010ff */
[----:B----4-:R-:W-:Y:S05]  /*4630*/  @!P0 BRA `(.L_x_86) ;  /* 0xfffffffc00f08947 */ /* 0x010fea000383ffff */
[----:B------:R-:W-:Y:S05]  /*4640*/  BRA `(.L_x_85) ;  /* 0x00000000000c7947 */ /* 0x000fea0003800000 */
.L_x_81:
[----:B------:R-:W-:-:S04]  /*4650*/  UIADD3 UR4, UPT, UPT, UR41, 0x130, URZ ;  /* 0x0000013029047890 */ /* 0x000fc8000fffe0ff */
[----:B------:R-:W-:-:S09]  /*4660*/  UPRMT UR4, UR69, 0x654, UR4 ;  /* 0x0000065445047896 */ /* 0x000fd20008000004 */
[----:B------:R-:W-:Y:S03]  /*4670*/  SYNCS.ARRIVE.TRANS64.RED.A1T0 RZ, [UR4], RZ ;  /* 0x000000ffffff79a7 */ /* 0x000fe60008100404 */
.L_x_85:
[----:B-12---:R-:W-:Y:S01]  /*4680*/  SHF.L.U32 R3, RZ, 0x1f, RZ ;  /* 0x0000001fff037819 */ /* 0x006fe200000006ff */
[----:B------:R-:W-:Y:S01]  /*4690*/  UIADD3 UR4, UPT, UPT, UR41, 0x130, URZ ;  /* 0x0000013029047890 */ /* 0x000fe2000fffe0ff */
[----:B------:R-:W-:Y:S02]  /*46a0*/  PLOP3.LUT P0, PT, PT, PT, UP1, 0x80, 0x8 ;  /* 0x000000000008781c */ /* 0x000fe40003f0f018 */
[----:B------:R-:W1:Y:S02]  /*46b0*/  SYNCS.PHASECHK.TRANS64.TRYWAIT P1, [UR41+0x130], R3 ;  /* 0x00013003ff0075a7 */ /* 0x000e640008021129 */
[----:B-1----:R-:W-:Y:S09]  /*46c0*/  @!P1 BRA `(.L_x_87) ;  /* 0x0000005400f89947 */ /* 0x002ff20003800000 */
.L_x_188:
[----:B------:R-:W-:Y:S01]  /*46d0*/  @!UP1 UPRMT UR4, UR69, 0x654, UR4 ;  /* 0x0000065445049896 */ /* 0x000fe20008000004 */
[----:B------:R-:W-:Y:S01]  /*46e0*/  UMOV UR5, 0xffff ;  /* 0x0000ffff00057882 */ /* 0x000fe20000000000 */
[----:B------:R-:W-:-:S07]  /*46f0*/  UMOV UR6, 0x1 ;  /* 0x0000000100067882 */ /* 0x000fce0000000000 */
[----:B------:R-:W-:Y:S01]  /*4700*/  @!P0 SYNCS.ARRIVE.TRANS64.RED.A1T0 RZ, [UR4], RZ ;  /* 0x000000ffffff89a7 */ /* 0x000fe20008100404 */
[----:B------:R-:W-:Y:S01]  /*4710*/  NOP ;  /* 0x0000000000007918 */ /* 0x000fe20000000000 */
[----:B-1----:R-:W1:Y:S01]  /*4720*/  LDS R0, [UR8+0x14] ;  /* 0x00001408ff007984 */ /* 0x002e620008000800 */
[----:B------:R-:W-:-:S04]  /*4730*/  ULOP3.LUT UR4, UR67, 0xffff, URZ, 0xc0, !UPT ;  /* 0x0000ffff43047892 */ /* 0x000fc8000f8ec0ff */
[----:B------:R-:W-:-:S04]  /*4740*/  USHF.R.U32.HI UR4, URZ, 0x5, UR4 ;  /* 0x00000005ff047899 */ /* 0x000fc80008011604 */
[----:B------:R-:W-:Y:S02]  /*4750*/  USHF.L.U32 UR5, UR5, UR4, URZ ;  /* 0x0000000405057299 */ /* 0x000fe400080006ff */
[----:B------:R-:W-:-:S04]  /*4760*/  USHF.L.U32 UR4, UR6, UR4, URZ ;  /* 0x0000000406047299 */ /* 0x000fc800080006ff */
[----:B-1----:R-:W-:-:S04]  /*4770*/  LOP3.LUT R0, R0, UR5, RZ, 0xc0, !PT ;  /* 0x0000000500007c12 */ /* 0x002fc8000f8ec0ff */
[----:B------:R-:W-:-:S13]  /*4780*/  ISETP.NE.AND P0, PT, R0, UR5, PT ;  /* 0x0000000500007c0c */ /* 0x000fda000bf05270 */
[----:B------:R-:W-:Y:S05]  /*4790*/  @P0 BRA `(.L_x_88) ;  /* 0x0000000000580947 */ /* 0x000fea0003800000 */
[----:B------:R-:W1:Y:S02]  /*47a0*/  LDS R0, [UR8+0x18] ;  /* 0x00001808ff007984 */ /* 0x000e640008000800 */
[----:B-1----:R-:W-:-:S04]  /*47b0*/  LOP3.LUT R0, R0, UR4, RZ, 0xc0, !PT ;  /* 0x0000000400007c12 */ /* 0x002fc8000f8ec0ff */
[----:B------:R-:W-:-:S13]  /*47c0*/  ISETP.NE.AND P0, PT, R0, UR4, PT ;  /* 0x0000000400007c0c */ /* 0x000fda000bf05270 */
[----:B------:R-:W-:Y:S05]  /*47d0*/  @P0 BRA `(.L_x_89) ;  /* 0x00000000003c0947 */ /* 0x000fea0003800000 */
[----:B------:R-:W1:Y:S01]  /*47e0*/  S2R R2, SR_LANEID ;  /* 0x0000000000027919 */ /* 0x000e620000000000 */
[----:B------:R-:W-:Y:S01]  /*47f0*/  ULOP3.LUT UR5, URZ, UR5, URZ, 0x33, !UPT ;  /* 0x00000005ff057292 */ /* 0x000fe2000f8e33ff */
[----:B------:R-:W-:Y:S01]  /*4800*/  LOP3.LUT R4, RZ, UR4, RZ, 0x33, !PT ;  /* 0x00000004ff047c12 */ /* 0x000fe2000f8e33ff */
[----:B------:R-:W-:Y:S02]  /*4810*/  VOTEU.ANY UR4, UPT, PT ;  /* 0x0000000000047886 */ /* 0x000fe400038e0100 */
[----:B------:R-:W-:Y:S01]  /*4820*/  UFLO.U32 UR4, UR4 ;  /* 0x00000004000472bd */ /* 0x000fe200080e0000 */
[----:B------:R-:W2:Y:S01]  /*4830*/  REDUX UR6, R4 ;  /* 0x00000000040673c4 */ /* 0x000ea20000000000 */
[----:B------:R-:W-:-:S06]  /*4840*/  IMAD.U32 R0, RZ, RZ, UR5 ;  /* 0x00000005ff007e24 */ /* 0x000fcc000f8e00ff */
[----:B------:R4:W-:Y:S01]  /*4850*/  UTCATOMSWS.AND URZ, UR5 ;  /* 0x0000000500ff79e3 */ /* 0x0009e20008000000 */
[----:B------:R-:W3:Y:S01]  /*4860*/  REDUX UR7, R0 ;  /* 0x00000000000773c4 */ /* 0x000ee20000000000 */
[----:B-1----:R-:W-:Y:S01]  /*4870*/  ISETP.EQ.U32.AND P0, PT, R2, UR4, PT ;  /* 0x0000000402007c0c */ /* 0x002fe2000bf02070 */
[----:B--2---:R-:W-:Y:S01]  /*4880*/  IMAD.U32 R2, RZ, RZ, UR6 ;  /* 0x00000006ff027e24 */ /* 0x004fe2000f8e00ff */
[----:B---3--:R-:W-:-:S11]  /*4890*/  MOV R3, UR7 ;  /* 0x0000000700037c02 */ /* 0x008fd60008000f00 */
[----:B------:R4:W-:Y:S04]  /*48a0*/  @P0 ATOMS.AND RZ, [UR8+0x14], R3 ;  /* 0x00001403ffff098c */ /* 0x0009e8000a800008 */
[----:B------:R4:W-:Y:S01]  /*48b0*/  @P0 ATOMS.AND RZ, [UR8+0x18], R2 ;  /* 0x00001802ffff098c */ /* 0x0009e2000a800008 */
[----:B------:R-:W-:Y:S05]  /*48c0*/  BRA `(.L_x_90) ;  /* 0x0000000000147947 */ /* 0x000fea0003800000 */
.L_x_89:
[----:B------:R-:W-:Y:S02]  /*48d0*/  MOV R2, 0x48f0 ;  /* 0x000048f000027802 */ /* 0x000fe40000000f00 */
[----:B---3-5:R-:W-:Y:S05]  /*48e0*/  CALL.REL.NOINC `($__internal_0_$__cuda_sm10x_tcgen05_guardrail_trap_col_being_dealloced_not_returned_by_alloc) ;  /* 0x0000005800d87944 */ /* 0x028fea0003c00000 */
[----:B------:R-:W-:Y:S05]  /*48f0*/  BRA `(.L_x_90) ;  /* 0x0000000000087947 */ /* 0x000fea0003800000 */
.L_x_88:
[----:B------:R-:W-:Y:S02]  /*4900*/  MOV R2, 0x4920 ;  /* 0x0000492000027802 */ /* 0x000fe40000000f00 */
[----:B---3-5:R-:W-:Y:S05]  /*4910*/  CALL.REL.NOINC `($__internal_2_$__cuda_sm10x_tcgen05_guardrail_trap_unallocated_columns_being_dealloced) ;  /* 0x0000005800e47944 */ /* 0x028fea0003c00000 */
.L_x_90:
[----:B------:R-:W-:Y:S01]  /*4920*/  NOP ;  /* 0x0000000000007918 */ /* 0x000fe20000000000 */
[----:B----4-:R-:W-:Y:S05]  /*4930*/  EXIT ;  /* 0x000000000000794d */ /* 0x010fea0003800000 */
.L_x_61:
[----:B------:R-:W-:-:S09]  /*4940*/  UISETP.NE.OR UP0, UPT, UR21, 0x3, !UP3 ;  /* 0x000000031500788c */ /* 0x000fd2000df05670 */
[----:B------:R-:W-:Y:S05]  /*4950*/  BRA.U UP0, `(.L_x_91) ;  /* 0x0000001100b87547 */ /* 0x000fea000b800000 */
[----:B------:R-:W1:Y:S01]  /*4960*/  LDCU UR31, c[0x0][0x370] ;  /* 0x00006e00ff1f77ac */ /* 0x000e620008000800 */
[----:B------:R-:W2:Y:S01]  /*4970*/  LDC.64 R16, c[0x0][0x348] ;  /* 0x0000d200ff107b82 */ /* 0x000ea20000000a00 */
[----:B------:R-:W-:Y:S02]  /*4980*/  HFMA2 R13, -RZ, RZ, 0, 0 ;  /* 0x00000000ff0d7431 */ /* 0x000fe400000001ff */
[----:B------:R-:W-:Y:S01]  /*4990*/  IMAD.MOV.U32 R15, RZ, RZ, 0x1 ;  /* 0x00000001ff0f7424 */ /* 0x000fe200078e00ff */
[----:B------:R-:W1:Y:S01]  /*49a0*/  LDCU.128 UR48, c[0x0][0xb10] ;  /* 0x00016200ff3077ac */ /* 0x000e620008000c00 */
[----:B------:R-:W-:Y:S01]  /*49b0*/  IMAD.MOV.U32 R14, RZ, RZ, RZ ;  /* 0x000000ffff0e7224 */ /* 0x000fe200078e00ff */
[----:B------:R-:W-:Y:S01]  /*49c0*/  MOV R7, 0x2000 ;  /* 0x0000200000077802 */ /* 0x000fe20000000f00 */
[----:B------:R-:W3:Y:S01]  /*49d0*/  LDCU UR30, c[0x0][0x374] ;  /* 0x00006e80ff1e77ac */ /* 0x000ee20008000800 */
[----:B------:R-:W4:Y:S01]  /*49e0*/  LDC.64 R2, c[0x0][0x888] ;  /* 0x00022200ff027b82 */ /* 0x000f220000000a00 */
[----:B------:R-:W3:Y:S01]  /*49f0*/  LDCU UR15, c[0x0][0xb0c] ;  /* 0x00016180ff0f77ac */ /* 0x000ee20008000800 */
[----:B------:R-:W2:Y:S06]  /*4a00*/  LDCU UR52, c[0x0][0xb20] ;  /* 0x00016400ff3477ac */ /* 0x000eac0008000800 */
[----:B------:R-:W4:Y:S01]  /*4a10*/  LDC.64 R4, c[0x0][0x890] ;  /* 0x00022400ff047b82 */ /* 0x000f220000000a00 */
[----:B------:R-:W2:Y:S01]  /*4a20*/  LDCU UR4, c[0x0][0xb30] ;  /* 0x00016600ff0477ac */ /* 0x000ea20008000800 */
[----:B------:R-:W-:Y:S01]  /*4a30*/  UMOV UR21, 0x400 ;  /* 0x0000040000157882 */ /* 0x000fe20000000000 */
[----:B-1----:R-:W-:-:S02]  /*4a40*/  UIMAD.WIDE.U32 UR6, UR31, UR48, URZ ;  /* 0x000000301f0672a5 */ /* 0x002fc4000f8e00ff */
[----:B---3--:R-:W-:Y:S02]  /*4a50*/  UIMAD.WIDE.U32 UR8, UR30, UR51, URZ ;  /* 0x000000331e0872a5 */ /* 0x008fe4000f8e00ff */
[----:B------:R-:W-:Y:S02]  /*4a60*/  ULEA UR21, UR47, UR21, 0x18 ;  /* 0x000000152f157291 */ /* 0x000fe4000f8ec0ff */
[----:B------:R-:W-:Y:S02]  /*4a70*/  UPLOP3.LUT UP2, UPT, UPT, UPT, UPT, 0x40, 0x4 ;  /* 0x000000000004789c */ /* 0x000fe40003f4e870 */
[----:B------:R-:W-:Y:S01]  /*4a80*/  UIADD3 UR37, UPT, UPT, UR21, 0x78, URZ ;  /* 0x0000007815257890 */ /* 0x000fe2000fffe0ff */
[----:B------:R-:W-:Y:S01]  /*4a90*/  UMOV UR6, UR7 ;  /* 0x0000000700067c82 */ /* 0x000fe20008000000 */
[----:B------:R-:W-:Y:S01]  /*4aa0*/  UMOV UR38, UR9 ;  /* 0x0000000900267c82 */ /* 0x000fe20008000000 */
[----:B------:R-:W-:Y:S02]  /*4ab0*/  UISETP.GE.AND UP0, UPT, UR45, 0x1, UPT ;  /* 0x000000012d00788c */ /* 0x000fe4000bf06270 */
[----:B------:R-:W-:Y:S01]  /*4ac0*/  UISETP.NE.AND UP4, UPT, UR45, 0x1, UPT ;  /* 0x000000012d00788c */ /* 0x000fe2000bf85270 */
[----:B------:R-:W1:Y:S01]  /*4ad0*/  LDCU.64 UR22, c[0x0][0xb28] ;  /* 0x00016500ff1677ac */ /* 0x000e620008000a00 */
[----:B------:R-:W-:-:S02]  /*4ae0*/  UISETP.NE.AND UP6, UPT, UR15, 0x1, UPT ;  /* 0x000000010f00788c */ /* 0x000fc4000bfc5270 */
[----:B------:R-:W-:Y:S02]  /*4af0*/  UISETP.NE.AND UP5, UPT, UR50, 0x1, UPT ;  /* 0x000000013200788c */ /* 0x000fe4000bfa5270 */
[----:B------:R-:W-:Y:S02]  /*4b00*/  UIADD3 UR41, UPT, UPT, UR21, 0x60, URZ ;  /* 0x0000006015297890 */ /* 0x000fe4000fffe0ff */
[----:B------:R-:W-:Y:S02]  /*4b10*/  UIADD3 UR33, UPT, UPT, UR21, 0x68, URZ ;  /* 0x0000006815217890 */ /* 0x000fe4000fffe0ff */
[----:B------:R-:W-:Y:S02]  /*4b20*/  UIADD3 UR25, UPT, UPT, UR21, 0x70, URZ ;  /* 0x0000007015197890 */ /* 0x000fe4000fffe0ff */
[----:B------:R-:W-:Y:S02]  /*4b30*/  UPRMT UR37, UR47, 0x654, UR37 ;  /* 0x000006542f257896 */ /* 0x000fe40008000025 */
[----:B------:R-:W-:-:S02]  /*4b40*/  USHF.R.U32.HI UR39, URZ, UR49, UR6 ;  /* 0x00000031ff277299 */ /* 0x000fc40008011606 */
[----:B--2---:R-:W-:Y:S02]  /*4b50*/  USHF.R.U32.HI UR38, URZ, UR52, UR38 ;  /* 0x00000034ff267299 */ /* 0x004fe40008011626 */
[----:B------:R-:W-:-:S11]  /*4b60*/  UISETP.NE.AND UP3, UPT, UR4, 0x1, UPT ;  /* 0x000000010400788c */ /* 0x000fd6000bf65270 */
.L_x_102:
[C---:B------:R-:W-:Y:S02]  /*4b70*/  LEA R12, R14.reuse, UR21, 0x3 ;  /* 0x000000150e0c7c11 */ /* 0x040fe4000f8e18ff */
[----:B------:R-:W-:Y:S02]  /*4b80*/  SHF.L.U32 R9, R13, 0x1f, RZ ;  /* 0x0000001f0d097819 */ /* 0x000fe400000006ff */
[----:B------:R-:W-:Y:S02]  /*4b90*/  LEA R10, R14, UR21, 0x4 ;  /* 0x000000150e0a7c11 */ /* 0x000fe4000f8e20ff */
[----:B------:R-:W2:Y:S02]  /*4ba0*/  SYNCS.PHASECHK.TRANS64.TRYWAIT P0, [R12+URZ+0xb0], R9 ;  /* 0x0000b0090c0075a7 */ /* 0x000ea400080011ff */
[----:B--23--:R-:W-:Y:S05]  /*4bb0*/  @!P0 BRA `(.L_x_92) ;  /* 0x0000005000d48947 */ /* 0x00cfea0003800000 */
.L_x_189:
[----:B--2---:R-:W2:Y:S01]  /*4bc0*/  LDS.128 R8, [R10+0x140] ;  /* 0x000140000a087984 */ /* 0x004ea20000000c00 */
[----:B------:R-:W-:Y:S01]  /*4bd0*/  UISETP.GE.AND UP0, UPT, UR45, 0x1, UPT ;  /* 0x000000012d00788c */ /* 0x000fe2000bf06270 */
[----:B------:R-:W-:Y:S01]  /*4be0*/  @!PT LDS RZ, [RZ] ;  /* 0x00000000fffff984 */ /* 0x000fe20000000800 */
[----:B------:R-:W-:Y:S01]  /*4bf0*/  @!PT LDS RZ, [RZ] ;  /* 0x00000000fffff984 */ /* 0x000fe20000000800 */
[----:B------:R-:W-:Y:S01]  /*4c00*/  @!PT LDS RZ, [RZ] ;  /* 0x00000000fffff984 */ /* 0x000fe20000000800 */
[----:B------:R-:W-:Y:S01]  /*4c10*/  @!PT LDS RZ, [RZ] ;  /* 0x00000000fffff984 */ /* 0x000fe20000000800 */
[----:B------:R3:W-:Y:S06]  /*4c20*/  MEMBAR.ALL.CTA ;  /* 0x0000000000007992 */ /* 0x0007ec0000008000 */
[----:B---3--:R-:W3:Y:S01]  /*4c30*/  FENCE.VIEW.ASYNC.S ;  /* 0x00000000000073c6 */ /* 0x008ee20000000000 */
[----:B--2---:R-:W-:Y:S11]  /*4c40*/  LOP3.LUT P0, RZ, R10, 0x1, RZ, 0xc0, !PT ;  /* 0x000000010aff7812 */ /* 0x004ff6000780c0ff */
[----:B------:R-:W-:Y:S02]  /*4c50*/  @!UPT UIADD3 URZ, UPT, UPT, URZ, URZ, URZ ;  /* 0x000000fffffff290 */ /* 0x000fe4000fffe0ff */
[----:B---3--:R-:W-:Y:S01]  /*4c60*/  VOTEU.ANY UP1, P0 ;  /* 0x0000000000ff7886 */ /* 0x008fe20000020100 */
[----:B------:R-:W-:Y:S11]  /*4c70*/  PLOP3.LUT P0, PT, PT, PT, UP1, 0x80, 0x8 ;  /* 0x000000000008781c */ /* 0x000ff60003f0f018 */
[----:B------:R-:W-:Y:S02]  /*4c80*/  @!UPT UIADD3 URZ, UPT, UPT, URZ, URZ, URZ ;  /* 0x000000fffffff290 */ /* 0x000fe4000fffe0ff */
[----:B------:R-:W-:Y:S02]  /*4c90*/  @P0 SHF.R.U32.HI R0, RZ, 0x10, R9 ;  /* 0x00000010ff000819 */ /* 0x000fe40000011609 */
[----:B------:R-:W-:Y:S02]  /*4ca0*/  @P0 MOV R6, R8 ;  /* 0x0000000800060202 */ /* 0x000fe40000000f00 */
[----:B------:R-:W-:Y:S01]  /*4cb0*/  @P0 R2UR UR4, R0 ;  /* 0x00000000000402ca */ /* 0x000fe200000e0000 */
[----:B------:R-:W-:Y:S01]  /*4cc0*/  VIADD R0, R12, 0xc0 ;  /* 0x000000c00c007836 */ /* 0x000fe20000000000 */
[----:B------:R-:W-:Y:S02]  /*4cd0*/  @P0 LOP3.LUT R8, R9, 0xffff, RZ, 0xc0, !PT ;  /* 0x0000ffff09080812 */ /* 0x000fe400078ec0ff */
[----:B------:R-:W-:Y:S02]  /*4ce0*/  @P0 R2UR UR6, R6 ;  /* 0x00000000060602ca */ /* 0x000fe400000e0000 */
[----:B------:R-:W-:Y:S02]  /*4cf0*/  PRMT R0, RZ, 0x654, R0 ;  /* 0x00000654ff007816 */ /* 0x000fe40000000000 */
[----:B------:R-:W-:Y:S02]  /*4d00*/  @P0 R2UR UR5, R8 ;  /* 0x00000000080502ca */ /* 0x000fe400000e0000 */
[----:B------:R2:W-:Y:S03]  /*4d10*/  SYNCS.ARRIVE.TRANS64.RED.A1T0 RZ, [R0+URZ], RZ ;  /* 0x000000ff00ff79a7 */ /* 0x0005e600081004ff */
[----:B------:R-:W-:Y:S04]  /*4d20*/  @UP1 UMOV UR29, UR4 ;  /* 0x00000004001d1c82 */ /* 0x000fe80008000000 */
[----:B------:R-:W-:Y:S04]  /*4d30*/  @UP1 UMOV UR14, UR6 ;  /* 0x00000006000e1c82 */ /* 0x000fe80008000000 */
[----:B------:R-:W-:Y:S01]  /*4d40*/  @UP1 UMOV UR13, UR5 ;  /* 0x00000005000d1c82 */ /* 0x000fe20008000000 */
[----:B------:R-:W-:Y:S05]  /*4d50*/  BRA.U !UP0, `(.L_x_93) ;  /* 0x0000000108a47547 */ /* 0x000fea000b800000 */
[----:B------:R-:W-:Y:S02]  /*4d60*/  UIMAD.WIDE.U32 UR16, UR13, UR51, URZ ;  /* 0x000000330d1072a5 */ /* 0x000fe4000f8e00ff */
[----:B------:R-:W-:Y:S02]  /*4d70*/  UIMAD.WIDE.U32 UR18, UR14, UR48, URZ ;  /* 0x000000300e1272a5 */ /* 0x000fe4000f8e00ff */
[----:B------:R-:W-:Y:S02]  /*4d80*/  USEL UR4, UR30, UR38, !UP5 ;  /* 0x000000261e047287 */ /* 0x000fe4000e800000 */
[----:B------:R-:W-:Y:S02]  /*4d90*/  USEL UR7, UR31, UR39, !UP6 ;  /* 0x000000271f077287 */ /* 0x000fe4000f000000 */
[----:B-1----:R-:W-:Y:S02]  /*4da0*/  UIMAD.WIDE.U32 UR8, UR4, UR22, URZ ;  /* 0x00000016040872a5 */ /* 0x002fe4000f8e00ff */
[----:B------:R-:W-:Y:S01]  /*4db0*/  UIMAD.WIDE.U32 UR10, UR7, UR22, URZ ;  /* 0x00000016070a72a5 */ /* 0x000fe2000f8e00ff */
[----:B------:R-:W-:Y:S02]  /*4dc0*/  UMOV UR5, UR17 ;  /* 0x0000001100057c82 */ /* 0x000fe40008000000 */
[----:B------:R-:W-:Y:S03]  /*4dd0*/  USHF.R.U32.HI UR6, URZ, UR52, UR5 ;  /* 0x00000034ff067299 */ /* 0x000fe60008011605 */
[----:B------:R-:W-:Y:S01]  /*4de0*/  UMOV UR5, UR19 ;  /* 0x0000001300057c82 */ /* 0x000fe20008000000 */
[----:B------:R-:W-:Y:S02]  /*4df0*/  USEL UR6, UR13, UR6, !UP5 ;  /* 0x000000060d067287 */ /* 0x000fe4000e800000 */
[----:B------:R-:W-:Y:S03]  /*4e00*/  USHF.R.U32.HI UR12, URZ, UR49, UR5 ;  /* 0x00000031ff0c7299 */ /* 0x000fe60008011605 */
[----:B------:R-:W-:Y:S02]  /*4e10*/  UMOV UR5, UR9 ;  /* 0x0000000900057c82 */ /* 0x000fe40008000000 */
[----:B------:R-:W-:Y:S03]  /*4e20*/  @UP4 USHF.R.U32.HI UR4, URZ, UR23, UR5 ;  /* 0x00000017ff044299 */ /* 0x000fe60008011605 */
[----:B------:R-:W-:Y:S01]  /*4e30*/  UMOV UR5, UR11 ;  /* 0x0000000b00057c82 */ /* 0x000fe20008000000 */
[----:B------:R-:W-:Y:S02]  /*4e40*/  UIMAD UR4, UR45, UR4, URZ ;  /* 0x000000042d0472a4 */ /* 0x000fe4000f8e02ff */
[----:B------:R-:W-:Y:S02]  /*4e50*/  @UP4 USHF.R.U32.HI UR7, URZ, UR23, UR5 ;  /* 0x00000017ff074299 */ /* 0x000fe40008011605 */
[----:B------:R-:W-:Y:S02]  /*4e60*/  UIMAD.WIDE.U32 UR10, UR6, UR22, URZ ;  /* 0x00000016060a72a5 */ /* 0x000fe4000f8e00ff */
[----:B------:R-:W-:Y:S02]  /*4e70*/  USEL UR5, UR14, UR12, !UP6 ;  /* 0x0000000c0e057287 */ /* 0x000fe4000f000000 */
[----:B------:R-:W-:Y:S02]  /*4e80*/  UIMAD UR8, UR45, UR7, URZ ;  /* 0x000000072d0872a4 */ /* 0x000fe4000f8e02ff */
[----:B------:R-:W-:Y:S03]  /*4e90*/  UISETP.GE.AND UP0, UPT, UR6, UR4, UPT ;  /* 0x000000040600728c */ /* 0x000fe6000bf06270 */
[----:B------:R-:W-:Y:S01]  /*4ea0*/  UMOV UR4, UR11 ;  /* 0x0000000b00047c82 */ /* 0x000fe20008000000 */
[----:B------:R-:W-:Y:S02]  /*4eb0*/  UISETP.GE.OR UP0, UPT, UR5, UR8, UP0 ;  /* 0x000000080500728c */ /* 0x000fe40008706670 */
[----:B------:R-:W-:Y:S02]  /*4ec0*/  USHF.R.U32.HI UR4, URZ, UR23, UR4 ;  /* 0x00000017ff047299 */ /* 0x000fe40008011604 */
[----:B------:R-:W-:Y:S02]  /*4ed0*/  UIMAD.WIDE.U32 UR8, UR5, UR22, URZ ;  /* 0x00000016050872a5 */ /* 0x000fe4000f8e00ff */
[----:B------:R-:W-:Y:S04]  /*4ee0*/  USEL UR10, UR6, UR4, !UP4 ;  /* 0x00000004060a7287 */ /* 0x000fe8000e000000 */
[----:B------:R-:W-:Y:S01]  /*4ef0*/  UIADD3 UR11, UPT, UPT, -UR10, URZ, URZ ;  /* 0x000000ff0a0b7290 */ /* 0x000fe2000fffe1ff */
[----:B------:R-:W-:Y:S02]  /*4f00*/  @!UP0 UMOV UR4, UR9 ;  /* 0x0000000900048c82 */ /* 0x000fe40008000000 */
[----:B------:R-:W-:Y:S02]  /*4f10*/  @!UP0 USHF.R.U32.HI UR4, URZ, UR23, UR4 ;  /* 0x00000017ff048299 */ /* 0x000fe40008011604 */
[----:B------:R-:W-:Y:S02]  /*4f20*/  UIMAD UR8, UR45, UR11, UR6 ;  /* 0x0000000b2d0872a4 */ /* 0x000fe4000f8e0206 */
[----:B------:R-:W-:Y:S04]  /*4f30*/  @!UP0 USEL UR4, UR5, UR4, !UP4 ;  /* 0x0000000405048287 */ /* 0x000fe8000e000000 */
[----:B------:R-:W-:Y:S02]  /*4f40*/  @!UP0 UIMAD UR7, UR7, UR8, UR4 ;  /* 0x00000008070782a4 */ /* 0x000fe4000f8e0204 */
[----:B------:R-:W-:Y:S02]  /*4f50*/  @!UP0 UIADD3 UR9, UPT, UPT, UR10, -UR4, URZ ;  /* 0x800000040a098290 */ /* 0x000fe4000fffe0ff */
[----:B------:R-:W-:Y:S02]  /*4f60*/  UIADD3 UR8, UPT, UPT, -UR6, URZ, URZ ;  /* 0x000000ff06087290 */ /* 0x000fe4000fffe1ff */
[----:B------:R-:W-:Y:S02]  /*4f70*/  UIADD3 UR4, UPT, UPT, -UR5, URZ, URZ ;  /* 0x000000ff05047290 */ /* 0x000fe4000fffe1ff */
[----:B------:R-:W-:Y:S03]  /*4f80*/  @!UP0 UIMAD UR6, UR9, UR45, UR5 ;  /* 0x0000002d090682a4 */ /* 0x000fe6000f8e0205 */
[----:B------:R-:W-:Y:S01]  /*4f90*/  @!UP0 UMOV UR5, UR7 ;  /* 0x0000000700058c82 */ /* 0x000fe20008000000 */
[----:B------:R-:W-:Y:S02]  /*4fa0*/  UIMAD UR7, UR15, UR4, UR14 ;  /* 0x000000040f0772a4 */ /* 0x000fe4000f8e020e */
[----:B------:R-:W-:Y:S02]  /*4fb0*/  UIMAD UR4, UR50, UR8, UR13 ;  /* 0x00000008320472a4 */ /* 0x000fe4000f8e020d */
[----:B------:R-:W-:Y:S02]  /*4fc0*/  UIMAD UR14, UR5, UR15, UR7 ;  /* 0x0000000f050e72a4 */ /* 0x000fe4000f8e0207 */
[----:B------:R-:W-:Y:S11]  /*4fd0*/  UIMAD UR13, UR6, UR50, UR4 ;  /* 0x00000032060d72a4 */ /* 0x000ff6000f8e0204 */
[----:B------:R-:W-:Y:S01]  /*4fe0*/  @!UPT UIADD3 URZ, UPT, UPT, URZ, URZ, URZ ;  /* 0x000000fffffff290 */ /* 0x000fe2000fffe0ff */
.L_x_93:
[----:B------:R-:W3:Y:S01]  /*4ff0*/  @!UP3 LDCU.128 UR8, c[0x0][0xb10] ;  /* 0x00016200ff08b7ac */ /* 0x000ee20008000c00 */
[C---:B----4-:R-:W-:Y:S02]  /*5000*/  ISETP.NE.U32.AND P1, PT, R4.reuse, RZ, PT ;  /* 0x000000ff0400720c */ /* 0x050fe40003f25070 */
[----:B------:R-:W-:Y:S02]  /*5010*/  ISETP.NE.U32.AND P0, PT, R4, RZ, PT ;  /* 0x000000ff0400720c */ /* 0x000fe40003f05070 */
[C---:B------:R-:W-:Y:S02]  /*5020*/  ISETP.NE.AND.EX P1, PT, R5.reuse, RZ, PT, P1 ;  /* 0x000000ff0500720c */ /* 0x040fe40003f25310 */
[----:B------:R-:W-:Y:S01]  /*5030*/  ISETP.NE.AND.EX P0, PT, R5, RZ, PT, P0 ;  /* 0x000000ff0500720c */ /* 0x000fe20003f05300 */
[----:B------:R-:W4:Y:S01]  /*5040*/  @!UP3 LDCU UR5, c[0x0][0xb0c] ;  /* 0x00016180ff05b7ac */ /* 0x000f220008000800 */
[----:B------:R-:W-:Y:S01]  /*5050*/  SHF.L.U32 R9, R15, 0x1f, RZ ;  /* 0x0000001f0f097819 */ /* 0x000fe200000006ff */
[----:B------:R-:W-:Y:S02]  /*5060*/  USHF.L.U32 UR42, UR24, 0x7, URZ ;  /* 0x00000007182a7899 */ /* 0x000fe400080006ff */
[----:B------:R-:W-:Y:S02]  /*5070*/  USHF.L.U32 UR43, UR20, 0x6, URZ ;  /* 0x00000006142b7899 */ /* 0x000fe400080006ff */
[----:B---3--:R-:W-:Y:S07]  /*5080*/  UIMAD.WIDE.U32 UR6, UR14, UR8, URZ ;  /* 0x000000080e0672a5 */ /* 0x008fee000f8e00ff */
[----:B------:R-:W-:Y:S01]  /*5090*/  @!UP3 UMOV UR4, UR7 ;  /* 0x000000070004bc82 */ /* 0x000fe20008000000 */
[----:B----4-:R-:W-:Y:S02]  /*50a0*/  @!UP3 UISETP.NE.AND UP0, UPT, UR5, 0x1, UPT ;  /* 0x000000010500b88c */ /* 0x010fe4000bf05270 */
[----:B------:R-:W-:Y:S02]  /*50b0*/  @!UP3 USHF.R.U32.HI UR4, URZ, UR9, UR4 ;  /* 0x00000009ff04b299 */ /* 0x000fe40008011604 */
[----:B------:R-:W-:Y:S02]  /*50c0*/  UIMAD.WIDE.U32 UR6, UR13, UR11, URZ ;  /* 0x0000000b0d0672a5 */ /* 0x000fe4000f8e00ff */
[----:B------:R-:W-:Y:S02]  /*50d0*/  @!UP3 USEL UR8, UR14, UR4, !UP0 ;  /* 0x000000040e08b287 */ /* 0x000fe4000c000000 */
[----:B------:R-:W-:Y:S03]  /*50e0*/  @!UP3 UISETP.NE.AND UP0, UPT, UR10, 0x1, UPT ;  /* 0x000000010a00b88c */ /* 0x000fe6000bf05270 */
[----:B------:R-:W-:Y:S02]  /*50f0*/  @!UP3 UMOV UR6, UR7 ;  /* 0x000000070006bc82 */ /* 0x000fe40008000000 */
[----:B------:R-:W3:Y:S02]  /*5100*/  @!UP3 LDCU UR4, c[0x0][0xb20] ;  /* 0x00016400ff04b7ac */ /* 0x000ee40008000800 */
[----:B---3--:R-:W-:Y:S04]  /*5110*/  @!UP3 USHF.R.U32.HI UR6, URZ, UR4, UR6 ;  /* 0x00000004ff06b299 */ /* 0x008fe80008011606 */
[----:B------:R-:W-:Y:S04]  /*5120*/  @!UP3 USEL UR6, UR13, UR6, !UP0 ;  /* 0x000000060d06b287 */ /* 0x000fe8000c000000 */
[----:B------:R-:W-:Y:S02]  /*5130*/  @!UP3 UIADD3 UR4, UPT, UPT, -UR8, UR6, URZ ;  /* 0x000000060804b290 */ /* 0x000fe4000fffe1ff */
[----:B------:R-:W-:Y:S02]  /*5140*/  @!UP3 UIADD3 UR6, UPT, UPT, UR8, -UR6, URZ ;  /* 0x800000060806b290 */ /* 0x000fe4000fffe0ff */
[----:B------:R-:W-:Y:S02]  /*5150*/  @!UP3 UIMAD UR14, UR4, UR5, UR14 ;  /* 0x00000005040eb2a4 */ /* 0x000fe4000f8e020e */
[----:B------:R-:W-:Y:S01]  /*5160*/  @!UP3 UIMAD UR13, UR6, UR10, UR13 ;  /* 0x0000000a060db2a4 */ /* 0x000fe2000f8e020d */
[----:B------:R-:W-:Y:S11]  /*5170*/  BRA.U UP2, `(.L_x_94) ;  /* 0x0000000102107547 */ /* 0x000ff6000b800000 */
[----:B--2---:R-:W-:Y:S04]  /*5180*/  MOV R0, UR46 ;  /* 0x0000002e00007c02 */ /* 0x004fe80008000f00 */
[----:B------:R-:W-:Y:S04]  /*5190*/  SHF.L.U32 R11, R0, 0x1f, RZ ;  /* 0x0000001f000b7819 */ /* 0x000fe800000006ff */
[----:B------:R-:W2:Y:S02]  /*51a0*/  SYNCS.PHASECHK.TRANS64.TRYWAIT P2, [UR21+0xa8], R11 ;  /* 0x0000a80bff0075a7 */ /* 0x000ea40008041115 */
[----:B--2---:R-:W-:Y:S05]  /*51b0*/  @!P2 BRA `(.L_x_95) ;  /* 0x0000004c0068a947 */ /* 0x004fea0003800000 */
.L_x_94:
[----:B------:R-:W-:Y:S05]  /*51c0*/  @!P1 BRA `(.L_x_96) ;  /* 0x0000000000309947 */ /* 0x000fea0003800000 */
[----:B------:R-:W-:Y:S01]  /*51d0*/  ISETP.NE.U32.AND P1, PT, R2, RZ, PT ;  /* 0x000000ff0200720c */ /* 0x000fe20003f25070 */
[----:B------:R-:W3:Y:S01]  /*51e0*/  LDCU.64 UR4, c[0x0][0x358] ;  /* 0x00006b00ff0477ac */ /* 0x000ee20008000a00 */
[----:B------:R-:W-:Y:S02]  /*51f0*/  IMAD.MOV.U32 R56, RZ, RZ, 0x1 ;  /* 0x00000001ff387424 */ /* 0x000fe400078e00ff */
[----:B------:R-:W-:Y:S11]  /*5200*/  ISETP.NE.AND.EX P1, PT, R3, RZ, PT, P1 ;  /* 0x000000ff0300720c */ /* 0x000ff60003f25310 */
[----:B------:R-:W-:Y:S02]  /*5210*/  @!UPT UIADD3 URZ, UPT, UPT, URZ, URZ, URZ ;  /* 0x000000fffffff290 */ /* 0x000fe4000fffe0ff */
[----:B--2---:R-:W2:Y:S01]  /*5220*/  @P1 LDC.64 R10, c[0x0][0x888] ;  /* 0x00022200ff0a1b82 */ /* 0x004ea20000000a00 */
[----:B------:R-:W-:Y:S04]  /*5230*/  @P1 IMAD R0, R4, UR36, RZ ;  /* 0x0000002404001c24 */ /* 0x000fe8000f8e02ff */
[----:B--2---:R-:W-:Y:S04]  /*5240*/  @P1 IMAD.WIDE R10, R0, 0x4, R10 ;  /* 0x00000004000a1825 */ /* 0x004fe800078e020a */
[----:B------:R-:W-:Y:S01]  /*5250*/  HFMA2 R0, -RZ, RZ, 0, 5.9604644775390625e-08 ;  /* 0x00000001ff007431 */ /* 0x000fe200000001ff */
[----:B---3-5:R3:W5:Y:S04]  /*5260*/  @P1 LDG.E R27, desc[UR4][R10.64] ;  /* 0x000000040a1b1981 */ /* 0x028768000c1e1900 */
[----:B------:R-:W-:Y:S01]  /*5270*/  @!P1 PRMT R56, R0, 0x7610, R56 ;  /* 0x0000761000389816 */ /* 0x000fe20000000038 */
[----:B---3--:R-:W4:Y:S06]  /*5280*/  @!P1 LDC R27, c[0x0][0x880] ;  /* 0x00022000ff1b9b82 */ /* 0x008f2c0000000800 */
.L_x_96:
[----:B----45:R-:W-:Y:S01]  /*5290*/  @!P0 FSETP.EQ.AND P1, PT, R27, RZ, PT ;  /* 0x000000ff1b00820b */ /* 0x030fe20003f22000 */
[----:B------:R-:W-:Y:S01]  /*52a0*/  @!UPT UIADD3 URZ, UPT, UPT, URZ, URZ, URZ ;  /* 0x000000fffffff290 */ /* 0x000fe2000fffe0ff */
[----:B------:R-:W-:Y:S11]  /*52b0*/  @!P0 BRA `(.L_x_97) ;  /* 0x0000000000188947 */ /* 0x000ff60003800000 */
[----:B------:R-:W-:Y:S02]  /*52c0*/  LOP3.LUT P0, RZ, R56, 0xff, RZ, 0xc0, !PT ;  /* 0x000000ff38ff7812 */ /* 0x000fe4000780c0ff */
[----:B------:R-:W-:Y:S04]  /*52d0*/  ISETP.NE.U32.AND P1, PT, R2, RZ, PT ;  /* 0x000000ff0200720c */ /* 0x000fe80003f25070 */
[----:B------:R-:W-:Y:S04]  /*52e0*/  ISETP.NE.AND.EX P1, PT, R3, RZ, PT, P1 ;  /* 0x000000ff0300720c */ /* 0x000fe80003f25310 */
[----:B------:R-:W-:Y:S03]  /*52f0*/  PLOP3.LUT P1, PT, P1, PT, PT, 0x8, 0x80 ;  /* 0x000000000080781c */ /* 0x000fe60000f2e170 */
[----:B------:R-:W-:Y:S11]  /*5300*/  @P0 FSETP.EQ.AND P1, PT, R27, RZ, PT ;  /* 0x000000ff1b00020b */ /* 0x000ff60003f22000 */
[----:B------:R-:W-:Y:S02]  /*5310*/  @!UPT UIADD3 URZ, UPT, UPT, URZ, URZ, URZ ;  /* 0x000000fffffff290 */ /* 0x000fe4000fffe0ff */
.L_x_97:
[----:B------:R-:W3:Y:S01]  /*5320*/  SYNCS.PHASECHK.TRANS64.TRYWAIT P2, [UR21+0x80], R9 ;  /* 0x00008009ff0075a7 */ /* 0x000ee20008041115 */
[----:B------:R-:W-:Y:S04]  /*5330*/  ELECT P0, URZ, PT ;  /* 0x0000000000ff782f */ /* 0x000fe80003800000 */
[----:B------:R-:W-:Y:S11]  /*5340*/  PLOP3.LUT P1, PT, P1, P0, PT, 0xf2, 0x2f ;  /* 0x00000000002f781c */ /* 0x000ff60000f21e72 */
[----:B------:R-:W-:Y:S02]  /*5350*/  @!UPT UIADD3 URZ, UPT, UPT, URZ, URZ, URZ ;  /* 0x000000fffffff290 */ /* 0x000fe4000fffe0ff */
[----:B------:R-:W-:Y:S05]  /*5360*/  @!P1 IADD3 R8, P0, PT, R16, 0x580, RZ ;  /* 0x0000058010089810 */ /* 0x000fea0007f1e0ff */
[----:B------:R-:W-:Y:S01]  /*5370*/  @!P1 IMAD.X R6, RZ, RZ, R17, P0 ;  /* 0x000000ffff069224 */ /* 0x000fe200000e0611 */
[----:B---3--:R-:W-:Y:S07]  /*5380*/  @!P2 BRA `(.L_x_98) ;  /* 0x0000004c000ca947 */ /* 0x008fee0003800000 */
.L_x_192:
[----:B------:R-:W-:Y:S01]  /*5390*/  @!P1 R2UR UR5, R8 ;  /* 0x00000000080592ca */ /* 0x000fe200000e0000 */
[----:B------:R-:W-:Y:S01]  /*53a0*/  VOTEU.ALL UP0, P1 ;  /* 0x0000000000ff7886 */ /* 0x000fe20000800000 */
[----:B------:R-:W-:Y:S01]  /*53b0*/  @!P1 R2UR UR4, R6 ;  /* 0x00000000060492ca */ /* 0x000fe200000e0000 */
[----:B------:R-:W-:Y:S01]  /*53c0*/  UMOV UR16, 0x0 ;  /* 0x0000000000107882 */ /* 0x000fe20000000000 */
[----:B------:R-:W-:Y:S01]  /*53d0*/  UMOV UR17, 0x10000000 ;  /* 0x1000000000117882 */ /* 0x000fe20000000000 */
[----:B------:R-:W-:Y:S01]  /*53e0*/  UMOV UR44, UR36 ;  /* 0x00000024002c7c82 */ /* 0x000fe20008000000 */
[----:B------:R-:W-:Y:S01]  /*53f0*/  @!UP0 UIADD3 UR40, UPT, UPT, UR21, 0x200, URZ ;  /* 0x0000020015288890 */ /* 0x000fe2000fffe0ff */
[----:B--2---:R-:W-:Y:S01]  /*5400*/  @!P1 IMAD.MOV.U32 R0, RZ, RZ, 0x2000 ;  /* 0x00002000ff009424 */ /* 0x004fe200078e00ff */
[----:B------:R-:W-:Y:S01]  /*5410*/  @!UP0 UIADD3 UR10, UPT, UPT, UR42, 0x40, URZ ;  /* 0x000000402a0a8890 */ /* 0x000fe2000fffe0ff */
[----:B------:R-:W-:Y:S01]  /*5420*/  @!P1 IADD3 R8, P0, PT, R16, 0x580, RZ ;  /* 0x0000058010089810 */ /* 0x000fe20007f1e0ff */
[----:B------:R-:W-:Y:S01]  /*5430*/  @!UP0 UIADD3 UR8, UPT, UPT, UR21, 0x1200, URZ ;  /* 0x0000120015088890 */ /* 0x000fe2000fffe0ff */
[----:B------:R-:W-:Y:S02]  /*5440*/  VOTEU.ALL UP0, P1 ;  /* 0x0000000000ff7886 */ /* 0x000fe40000800000 */
[----:B------:R-:W-:Y:S01]  /*5450*/  IMAD.U32 R10, RZ, RZ, UR5 ;  /* 0x00000005ff0a7e24 */ /* 0x000fe2000f8e00ff */
[----:B------:R-:W-:Y:S01]  /*5460*/  UMOV UR9, UR41 ;  /* 0x0000002900097c82 */ /* 0x000fe20008000000 */
[----:B------:R-:W-:Y:S01]  /*5470*/  IMAD.U32 R11, RZ, RZ, UR4 ;  /* 0x00000004ff0b7e24 */ /* 0x000fe2000f8e00ff */
[----:B------:R-:W-:Y:S01]  /*5480*/  UMOV UR11, UR43 ;  /* 0x0000002b000b7c82 */ /* 0x000fe20008000000 */
[----:B------:R-:W-:Y:S01]  /*5490*/  UMOV UR12, UR36 ;  /* 0x00000024000c7c82 */ /* 0x000fe20008000000 */
[----:B------:R-:W-:Y:S01]  /*54a0*/  @!P1 R2UR UR4, R10 ;  /* 0x000000000a0492ca */ /* 0x000fe200000e0000 */
[----:B------:R-:W-:Y:S01]  /*54b0*/  UPRMT UR6, UR47, 0x654, UR41 ;  /* 0x000006542f067896 */ /* 0x000fe20008000029 */
[----:B------:R-:W-:Y:S01]  /*54c0*/  @!P1 R2UR UR5, R11 ;  /* 0x000000000b0592ca */ /* 0x000fe200000e0000 */
[----:B------:R-:W-:Y:S11]  /*54d0*/  @!P1 IMAD.X R6, RZ, RZ, R17, P0 ;  /* 0x000000ffff069224 */ /* 0x000ff600000e0611 */
[----:B------:R-:W-:Y:S01]  /*54e0*/  @!UPT UIADD3 URZ, UPT, UPT, URZ, URZ, URZ ;  /* 0x000000fffffff290 */ /* 0x000fe2000fffe0ff */
[----:B------:R2:W-:Y:S01]  /*54f0*/  @!UP0 UTMALDG.3D [UR40], [UR4], desc[UR16] ;  /* 0x00001028040085b4 */ /* 0x0005e20008011000 */
[----:B------:R-:W-:Y:S05]  /*5500*/  VOTEU.ALL UP0, P1 ;  /* 0x0000000000ff7886 */ /* 0x000fea0000800000 */
[----:B------:R2:W-:Y:S01]  /*5510*/  @!UP0 UTMALDG.3D [UR8], [UR4], desc[UR16] ;  /* 0x00001008040085b4 */ /* 0x0005e20008011000 */
[----:B------:R2:W-:Y:S01]  /*5520*/  @!P1 SYNCS.ARRIVE.TRANS64.RED.A0TR RZ, [UR21+0x60], R0 ;  /* 0x00006000ffff99a7 */ /* 0x0005e20008300415 */
[----:B------:R-:W-:Y:S01]  /*5530*/  SYNCS.ARRIVE.TRANS64.RED.A1T0 RZ, [UR6], RZ ;  /* 0x000000ffffff79a7 */ /* 0x000fe20008100406 */
[----:B------:R-:W3:Y:S02]  /*5540*/  SYNCS.PHASECHK.TRANS64.TRYWAIT P2, [UR21+0x88], R9 ;  /* 0x00008809ff0075a7 */ /* 0x000ee40008041115 */
[----:B--23--:R-:W-:Y:S05]  /*5550*/  @!P2 BRA `(.L_x_99) ;  /* 0x0000004800b0a947 */ /* 0x00cfea0003800000 */
.L_x_194:
        /* <DEDUP_REMOVED lines=10> */
[----:B------:R-:W-:Y:S02]  /*5600*/  @!UP0 UIADD3 UR10, UPT, UPT, UR42, 0x50, URZ ;  /* 0x000000502a0a8890 */ /* 0x000fe4000fffe0ff */
[----:B------:R-:W-:Y:S01]  /*5610*/  @!UP0 UIADD3 UR8, UPT, UPT, UR21, 0x3200, URZ ;  /* 0x0000320015088890 */ /* 0x000fe2000fffe0ff */
[----:B------:R-:W-:Y:S01]  /*5620*/  IMAD.U32 R10, RZ, RZ, UR5 ;  /* 0x00000005ff0a7e24 */ /* 0x000fe2000f8e00ff */
[----:B------:R-:W-:Y:S01]  /*5630*/  VOTEU.ALL UP0, P1 ;  /* 0x0000000000ff7886 */ /* 0x000fe20000800000 */
[----:B------:R-:W-:Y:S01]  /*5640*/  IMAD.U32 R11, RZ, RZ, UR4 ;  /* 0x00000004ff0b7e24 */ /* 0x000fe2000f8e00ff */
[----:B------:R-:W-:Y:S01]  /*5650*/  UMOV UR9, UR33 ;  /* 0x0000002100097c82 */ /* 0x000fe20008000000 */
[----:B------:R-:W-:Y:S01]  /*5660*/  UMOV UR11, UR43 ;  /* 0x0000002b000b7c82 */ /* 0x000fe20008000000 */
[----:B------:R-:W-:Y:S01]  /*5670*/  @!P1 R2UR UR4, R10 ;  /* 0x000000000a0492ca */ /* 0x000fe200000e0000 */
[----:B------:R-:W-:Y:S01]  /*5680*/  UMOV UR12, UR36 ;  /* 0x00000024000c7c82 */ /* 0x000fe20008000000 */
[----:B------:R-:W-:Y:S01]  /*5690*/  @!P1 R2UR UR5, R11 ;  /* 0x000000000b0592ca */ /* 0x000fe200000e0000 */
[----:B------:R-:W-:Y:S01]  /*56a0*/  UPRMT UR6, UR47, 0x654, UR33 ;  /* 0x000006542f067896 */ /* 0x000fe20008000021 */
[----:B------:R-:W-:Y:S11]  /*56b0*/  @!P1 IMAD.X R6, RZ, RZ, R17, P0 ;  /* 0x000000ffff069224 */ /* 0x000ff600000e0611 */
[----:B------:R2:W-:Y:S01]  /*56c0*/  @!UP0 UTMALDG.3D [UR32], [UR4], desc[UR16] ;  /* 0x00001020040085b4 */ /* 0x0005e20008011000 */
[----:B------:R-:W-:Y:S05]  /*56d0*/  VOTEU.ALL UP0, P1 ;  /* 0x0000000000ff7886 */ /* 0x000fea0000800000 */
[----:B------:R2:W-:Y:S01]  /*56e0*/  @!UP0 UTMALDG.3D [UR8], [UR4], desc[UR16] ;  /* 0x00001008040085b4 */ /* 0x0005e20008011000 */
[----:B------:R2:W-:Y:S01]  /*56f0*/  @!P1 SYNCS.ARRIVE.TRANS64.RED.A0TR RZ, [UR21+0x68], R0 ;  /* 0x00006800ffff99a7 */ /* 0x0005e20008300415 */
[----:B------:R-:W-:Y:S01]  /*5700*/  SYNCS.ARRIVE.TRANS64.RED.A1T0 RZ, [UR6], RZ ;  /* 0x000000ffffff79a7 */ /* 0x000fe20008100406 */
[----:B------:R-:W3:Y:S02]  /*5710*/  SYNCS.PHASECHK.TRANS64.TRYWAIT P2, [UR21+0x90], R9 ;  /* 0x00009009ff0075a7 */ /* 0x000ee40008041115 */
[----:B--23--:R-:W-:Y:S05]  /*5720*/  @!P2 BRA `(.L_x_100) ;  /* 0x000000480054a947 */ /* 0x00cfea0003800000 */
.L_x_196:
        /* <DEDUP_REMOVED lines=9> */
[----:B------:R-:W-:Y:S01]  /*57c0*/  VIADD R14, R14, 0x1 ;  /* 0x000000010e0e7836 */ /* 0x000fe20000000000 */
        /* <DEDUP_REMOVED lines=10> */
[----:B------:R-:W-:Y:S01]  /*5870*/  UMOV UR12, UR36 ;  /* 0x00000024000c7c82 */ /* 0x000fe20008000000 */
[----:B------:R-:W-:Y:S11]  /*5880*/  UPRMT UR6, UR47, 0x654, UR25 ;  /* 0x000006542f067896 */ /* 0x000ff60008000019 */
[----:B------:R2:W-:Y:S01]  /*5890*/  @!UP0 UTMALDG.3D [UR24], [UR4], desc[UR16] ;  /* 0x00001018040085b4 */ /* 0x0005e20008011000 */
[----:B------:R-:W-:Y:S05]  /*58a0*/  VOTEU.ALL UP0, P1 ;  /* 0x0000000000ff7886 */ /* 0x000fea0000800000 */
[----:B------:R2:W-:Y:S01]  /*58b0*/  @!UP0 UTMALDG.3D [UR8], [UR4], desc[UR16] ;  /* 0x00001008040085b4 */ /* 0x0005e20008011000 */
[----:B------:R2:W-:Y:S01]  /*58c0*/  @!P1 SYNCS.ARRIVE.TRANS64.RED.A0TR RZ, [UR21+0x70], R0 ;  /* 0x00007000ffff99a7 */ /* 0x0005e20008300415 */
[----:B------:R-:W-:Y:S01]  /*58d0*/  SYNCS.ARRIVE.TRANS64.RED.A1T0 RZ, [UR6], RZ ;  /* 0x000000ffffff79a7 */ /* 0x000fe20008100406 */
[----:B------:R-:W3:Y:S02]  /*58e0*/  SYNCS.PHASECHK.TRANS64.TRYWAIT P0, [UR21+0x98], R9 ;  /* 0x00009809ff0075a7 */ /* 0x000ee40008001115 */
[----:B--23--:R-:W-:Y:S05]  /*58f0*/  @!P0 BRA `(.L_x_101) ;  /* 0x0000004400f88947 */ /* 0x00cfea0003800000 */
.L_x_198:
[----:B------:R-:W-:Y:S01]  /*5900*/  UIADD3 UR24, UPT, UPT, UR13, UR63, URZ ;  /* 0x0000003f0d187290 */ /* 0x000fe2000fffe0ff */
[----:B------:R-:W-:Y:S01]  /*5910*/  @!P1 IADD3 R6, P0, PT, R16, 0x580, RZ ;  /* 0x0000058010069810 */ /* 0x000fe20007f1e0ff */
[----:B------:R-:W-:Y:S01]  /*5920*/  UPLOP3.LUT UP2, UPT, UPT, UPT, UPT, 0x80, 0x8 ;  /* 0x000000000008789c */ /* 0x000fe20003f4f070 */
[----:B------:R-:W-:Y:S01]  /*5930*/  R2UR UR26, R58 ;  /* 0x000000003a1a72ca */ /* 0x000fe200000e0000 */
[----:B------:R-:W-:Y:S01]  /*5940*/  VOTEU.ALL UP0, P1 ;  /* 0x0000000000ff7886 */ /* 0x000fe20000800000 */
[----:B------:R-:W-:Y:S01]  /*5950*/  @!P1 R2UR UR5, R6 ;  /* 0x00000000060592ca */ /* 0x000fe200000e0000 */
[----:B--2---:R-:W-:Y:S01]  /*5960*/  @!P1 IMAD.X R0, RZ, RZ, R17, P0 ;  /* 0x000000ffff009224 */ /* 0x004fe200000e0611 */
[----:B------:R-:W-:Y:S01]  /*5970*/  UMOV UR6, 0x0 ;  /* 0x0000000000067882 */ /* 0x000fe20000000000 */
[----:B------:R-:W-:Y:S01]  /*5980*/  UMOV UR7, 0x10000000 ;  /* 0x1000000000077882 */ /* 0x000fe20000000000 */
[----:B------:R-:W-:Y:S01]  /*5990*/  @!UP0 UIADD3 UR18, UPT, UPT, UR42, 0x30, URZ ;  /* 0x000000302a128890 */ /* 0x000fe2000fffe0ff */
[----:B------:R-:W-:Y:S01]  /*59a0*/  ISETP.NE.AND P0, PT, R14, 0x2, PT ;  /* 0x000000020e00780c */ /* 0x000fe20003f05270 */
[----:B------:R-:W-:Y:S01]  /*59b0*/  @!UP0 UIADD3 UR16, UPT, UPT, UR21, 0x6200, URZ ;  /* 0x0000620015108890 */ /* 0x000fe2000fffe0ff */
[----:B------:R-:W-:Y:S01]  /*59c0*/  @!P1 R2UR UR4, R0 ;  /* 0x00000000000492ca */ /* 0x000fe200000e0000 */
[----:B------:R-:W-:Y:S01]  /*59d0*/  @!UP0 UIADD3 UR17, UPT, UPT, UR21, 0x78, URZ ;  /* 0x0000007815118890 */ /* 0x000fe2000fffe0ff */
[----:B------:R-:W-:Y:S01]  /*59e0*/  SEL R0, RZ, 0x1, P0 ;  /* 0x00000001ff007807 */ /* 0x000fe20000000000 */
[----:B------:R-:W-:Y:S01]  /*59f0*/  @!UP0 UIADD3 UR10, UPT, UPT, UR42, 0x70, URZ ;  /* 0x000000702a0a8890 */ /* 0x000fe2000fffe0ff */
[----:B------:R-:W-:Y:S01]  /*5a00*/  LOP3.LUT R15, R15, 0x1, RZ, 0x3c, !PT ;  /* 0x000000010f0f7812 */ /* 0x000fe200078e3cff */
[----:B------:R-:W-:Y:S01]  /*5a10*/  @!UP0 UIADD3 UR8, UPT, UPT, UR21, 0x7200, URZ ;  /* 0x0000720015088890 */ /* 0x000fe2000fffe0ff */
[----:B------:R-:W-:Y:S01]  /*5a20*/  IMAD.U32 R8, RZ, RZ, UR5 ;  /* 0x00000005ff087e24 */ /* 0x000fe2000f8e00ff */
[----:B------:R-:W-:Y:S01]  /*5a30*/  VOTEU.ALL UP0, P1 ;  /* 0x0000000000ff7886 */ /* 0x000fe20000800000 */
[----:B------:R-:W-:Y:S01]  /*5a40*/  UMOV UR19, UR43 ;  /* 0x0000002b00137c82 */ /* 0x000fe20008000000 */
[----:B------:R-:W-:Y:S01]  /*5a50*/  UMOV UR20, UR36 ;  /* 0x0000002400147c82 */ /* 0x000fe20008000000 */
[----:B------:R-:W-:Y:S01]  /*5a60*/  UMOV UR11, UR43 ;  /* 0x0000002b000b7c82 */ /* 0x000fe20008000000 */
[----:B------:R-:W-:Y:S01]  /*5a70*/  UMOV UR12, UR36 ;  /* 0x00000024000c7c82 */ /* 0x000fe20008000000 */
[----:B------:R-:W-:Y:S01]  /*5a80*/  UMOV UR9, UR17 ;  /* 0x0000001100097c82 */ /* 0x000fe20008000000 */
[----:B------:R-:W-:Y:S01]  /*5a90*/  IMAD.U32 R9, RZ, RZ, UR4 ;  /* 0x00000004ff097e24 */ /* 0x000fe2000f8e00ff */
[----:B------:R-:W-:Y:S01]  /*5aa0*/  @!P1 R2UR UR4, R8 ;  /* 0x00000000080492ca */ /* 0x000fe200000e0000 */
[----:B------:R-:W-:Y:S01]  /*5ab0*/  UMOV UR36, UR29 ;  /* 0x0000001d00247c82 */ /* 0x000fe20008000000 */
[----:B------:R-:W-:Y:S02]  /*5ac0*/  LOP3.LUT R13, R13, R0, RZ, 0x3c, !PT ;  /* 0x000000000d0d7212 */ /* 0x000fe400078e3cff */
[----:B------:R-:W-:Y:S02]  /*5ad0*/  @!P1 R2UR UR5, R9 ;  /* 0x00000000090592ca */ /* 0x000fe400000e0000 */
[----:B------:R-:W-:Y:S11]  /*5ae0*/  SEL R14, R14, RZ, P0 ;  /* 0x000000ff0e0e7207 */ /* 0x000ff60000000000 */
[----:B------:R2:W-:Y:S01]  /*5af0*/  @!UP0 UTMALDG.3D [UR16], [UR4], desc[UR6] ;  /* 0x00000610040085b4 */ /* 0x0005e20008011000 */
[----:B------:R-:W-:Y:S05]  /*5b00*/  VOTEU.ALL UP0, P1 ;  /* 0x0000000000ff7886 */ /* 0x000fea0000800000 */
[----:B------:R3:W-:Y:S01]  /*5b10*/  @!UP0 UTMALDG.3D [UR8], [UR4], desc[UR6] ;  /* 0x00000608040085b4 */ /* 0x0007e20008011000 */
[----:B------:R3:W-:Y:S01]  /*5b20*/  @!P1 SYNCS.ARRIVE.TRANS64.RED.A0TR RZ, [UR21+0x78], R7 ;  /* 0x00007807ffff99a7 */ /* 0x0007e20008300415 */
[----:B------:R-:W-:Y:S01]  /*5b30*/  SYNCS.ARRIVE.TRANS64.RED.A1T0 RZ, [UR37], RZ ;  /* 0x000000ffffff79a7 */ /* 0x000fe20008100425 */
[----:B--2---:R-:W-:Y:S01]  /*5b40*/  UIADD3 UR20, UPT, UPT, UR14, UR26, URZ ;  /* 0x0000001a0e147290 */ /* 0x004fe2000fffe0ff */
[----:B------:R-:W-:Y:S11]  /*5b50*/  BRA.U UP1, `(.L_x_102) ;  /* 0xfffffff101047547 */ /* 0x000ff6000b83ffff */
[----:B------:R-:W-:-:S04]  /*5b60*/  SHF.L.U32 R3, R15, 0x1f, RZ ;  /* 0x0000001f0f037819 */ /* 0x000fc800000006ff */
[----:B------:R-:W2:Y:S02]  /*5b70*/  SYNCS.PHASECHK.TRANS64.TRYWAIT P0, [UR21+0x80], R3 ;  /* 0x00008003ff0075a7 */ /* 0x000ea40008001115 */
[----:B--2---:R-:W-:Y:S05]  /*5b80*/  @!P0 BRA `(.L_x_103) ;  /* 0x00000044006c8947 */ /* 0x004fea0003800000 */
.L_x_200:
[----:B------:R-:W4:Y:S02]  /*5b90*/  SYNCS.PHASECHK.TRANS64.TRYWAIT P0, [UR21+0x88], R3 ;  /* 0x00008803ff0075a7 */ /* 0x000f240008001115 */
[----:B----4-:R-:W-:Y:S05]  /*5ba0*/  @!P0 BRA `(.L_x_104) ;  /* 0x00000044007c8947 */ /* 0x010fea0003800000 */
.L_x_202:
[----:B------:R-:W4:Y:S02]  /*5bb0*/  SYNCS.PHASECHK.TRANS64.TRYWAIT P0, [UR21+0x90], R3 ;  /* 0x00009003ff0075a7 */ /* 0x000f240008001115 */
[----:B----4-:R-:W-:Y:S05]  /*5bc0*/  @!P0 BRA `(.L_x_105) ;  /* 0x00000044008c8947 */ /* 0x010fea0003800000 */
.L_x_204:
[----:B--2---:R-:W-:-:S07]  /*5bd0*/  MOV R0, UR21 ;  /* 0x0000001500007c02 */ /* 0x004fce0008000f00 */
.L_x_106:
[----:B--2---:R-:W-:-:S04]  /*5be0*/  SHF.L.U32 R3, R15, 0x1f, RZ ;  /* 0x0000001f0f037819 */ /* 0x004fc800000006ff */
[----:B------:R2:W4:Y:S03]  /*5bf0*/  SYNCS.PHASECHK.TRANS64.TRYWAIT P0, [R0+URZ+0x98], R3 ;  /* 0x00009803000075a7 */ /* 0x00052600080011ff */
[----:B----4-:R-:W-:Y:S05]  /*5c00*/  @!P0 NANOSLEEP.SYNCS 0x989680 ;  /* 0x009896800000895d */ /* 0x010fea0003900000 */
[----:B------:R-:W4:Y:S02]  /*5c10*/  @!P0 SYNCS.PHASECHK.TRANS64 P0, [R0+URZ+0x98], R3 ;  /* 0x00009803000085a7 */ /* 0x000f2400080010ff */
[----:B-1-34-:R-:W-:Y:S05]  /*5c20*/  @P0 EXIT ;  /* 0x000000000000094d */ /* 0x01afea0003800000 */
[----:B------:R-:W-:Y:S05]  /*5c30*/  BRA `(.L_x_106) ;  /* 0xfffffffc00e87947 */ /* 0x000fea000383ffff */
.L_x_91:
[----:B------:R-:W-:-:S06]  /*5c40*/  UISETP.GE.AND UP0, UPT, UR21, 0x4, UPT ;  /* 0x000000041500788c */ /* 0x000fcc000bf06270 */
[----:B------:R-:W-:-:S13]  /*5c50*/  PLOP3.LUT P0, PT, PT, PT, UP0, 0x80, 0x8 ;  /* 0x000000000008781c */ /* 0x000fda0003f0f008 */
[----:B------:R-:W-:Y:S05]  /*5c60*/  @!P0 EXIT ;  /* 0x000000000000894d */ /* 0x000fea0003800000 */
[----:B------:R-:W-:Y:S01]  /*5c70*/  BAR.SYNC.DEFER_BLOCKING 0x6, 0xa0 ;  /* 0x0182800000007b1d */ /* 0x000fe20000010000 */
[C---:B------:R-:W-:Y:S01]  /*5c80*/  IMAD.SHL.U32 R3, R70.reuse, 0x10, RZ ;  /* 0x0000001046037824 */ /* 0x040fe200078e00ff */
[C---:B------:R-:W-:Y:S01]  /*5c90*/  SHF.L.U32 R2, R70.reuse, 0x1, RZ ;  /* 0x0000000146027819 */ /* 0x040fe200000006ff */
[C---:B------:R-:W-:Y:S01]  /*5ca0*/  IMAD.SHL.U32 R8, R57.reuse, 0x200, RZ ;  /* 0x0000020039087824 */ /* 0x040fe200078e00ff */
[C---:B------:R-:W-:Y:S01]  /*5cb0*/  LOP3.LUT R71, R70.reuse, 0x60, RZ, 0xc0, !PT ;  /* 0x0000006046477812 */ /* 0x040fe200078ec0ff */
[----:B------:R-:W-:Y:S01]  /*5cc0*/  IMAD.SHL.U32 R4, R57, 0x200000, RZ ;  /* 0x0020000039047824 */ /* 0x000fe200078e00ff */
[----:B------:R-:W-:Y:S02]  /*5cd0*/  UMOV UR43, 0x400 ;  /* 0x00000400002b7882 */ /* 0x000fe40000000000 */
[----:B------:R-:W1:Y:S01]  /*5ce0*/  LDC.64 R54, c[0x0][0x8b0] ;  /* 0x00022c00ff367b82 */ /* 0x000e620000000a00 */
[----:B------:R-:W-:Y:S01]  /*5cf0*/  ULEA UR43, UR47, UR43, 0x18 ;  /* 0x0000002b2f2b7291 */ /* 0x000fe2000f8ec0ff */
[C---:B------:R-:W-:Y:S01]  /*5d00*/  LOP3.LUT R69, R3.reuse, 0x590, RZ, 0xc0, !PT ;  /* 0x0000059003457812 */ /* 0x040fe200078ec0ff */
[----:B------:R-:W2:Y:S01]  /*5d10*/  LDCU.64 UR6, c[0x0][0x890] ;  /* 0x00011200ff0677ac */ /* 0x000ea20008000a00 */
[----:B------:R-:W-:Y:S01]  /*5d20*/  LOP3.LUT R3, R3, 0x60, RZ, 0xc0, !PT ;  /* 0x0000006003037812 */ /* 0x000fe200078ec0ff */
[----:B------:R-:W-:Y:S01]  /*5d30*/  IMAD.U32 R23, R70, 0x10000, RZ ;  /* 0x0001000046177824 */ /* 0x000fe200078e00ff */
[----:B------:R-:W-:Y:S01]  /*5d40*/  LOP3.LUT R69, R69, 0x200, R8, 0xf8, !PT ;  /* 0x0000020045457812 */ /* 0x000fe200078ef808 */
[----:B------:R-:W-:Y:S01]  /*5d50*/  UIADD3 UR4, UPT, UPT, UR43, 0x200, URZ ;  /* 0x000002002b047890 */ /* 0x000fe2000fffe0ff */
[----:B------:R-:W3:Y:S01]  /*5d60*/  LDC.64 R52, c[0x0][0x8a8] ;  /* 0x00022a00ff347b82 */ /* 0x000ee20000000a00 */
[----:B------:R-:W-:Y:S01]  /*5d70*/  LOP3.LUT R2, R3, 0xc, R2, 0xf8, !PT ;  /* 0x0000000c03027812 */ /* 0x000fe200078ef802 */
[----:B------:R-:W-:Y:S01]  /*5d80*/  HFMA2 R22, -RZ, RZ, 0, 0 ;  /* 0x00000000ff167431 */ /* 0x000fe200000001ff */
[----:B------:R-:W-:Y:S01]  /*5d90*/  LOP3.LUT R4, R4, 0x200000, RZ, 0xc0, !PT ;  /* 0x0020000004047812 */ /* 0x000fe200078ec0ff */
[----:B------:R-:W-:Y:S01]  /*5da0*/  IMAD.MOV.U32 R66, RZ, RZ, 0x1 ;  /* 0x00000001ff427424 */ /* 0x000fe200078e00ff */
[----:B------:R-:W-:-:S02]  /*5db0*/  LOP3.LUT R69, R69, R2, RZ, 0xfc, !PT ;  /* 0x0000000245457212 */ /* 0x000fc400078efcff */
[----:B------:R-:W-:Y:S02]  /*5dc0*/  CS2R R64, SRZ ;  /* 0x0000000000407805 */ /* 0x000fe4000001ff00 */
[----:B------:R-:W-:Y:S01]  /*5dd0*/  MOV R60, UR4 ;  /* 0x00000004003c7c02 */ /* 0x000fe20008000f00 */
[----:B------:R-:W-:Y:S01]  /*5de0*/  IMAD.MOV.U32 R62, RZ, RZ, RZ ;  /* 0x000000ffff3e7224 */ /* 0x000fe200078e00ff */
[----:B------:R-:W4:Y:S01]  /*5df0*/  LDS R0, [UR43+0x160] ;  /* 0x0001602bff007984 */ /* 0x000f220008000800 */
[----:B------:R-:W-:Y:S01]  /*5e00*/  LOP3.LUT R68, R70, 0x2, RZ, 0xc0, !PT ;  /* 0x0000000246447812 */ /* 0x000fe200078ec0ff */
[----:B------:R-:W1:Y:S01]  /*5e10*/  LDCU UR60, c[0x0][0x370] ;  /* 0x00006e00ff3c77ac */ /* 0x000e620008000800 */
[----:B------:R-:W-:Y:S01]  /*5e20*/  LOP3.LUT R23, R4, 0x400000, R23, 0xf8, !PT ;  /* 0x0040000004177812 */ /* 0x000fe200078ef817 */
[----:B------:R-:W-:Y:S01]  /*5e30*/  IMAD R69, R69, 0x4, R60 ;  /* 0x0000000445457824 */ /* 0x000fe200078e023c */
[----:B------:R-:W-:Y:S01]  /*5e40*/  LOP3.LUT R70, R70, 0x4, RZ, 0xc0, !PT ;  /* 0x0000000446467812 */ /* 0x000fe200078ec0ff */
[----:B--2---:R-:W-:Y:S01]  /*5e50*/  IMAD.U32 R73, RZ, RZ, UR6 ;  /* 0x00000006ff497e24 */ /* 0x004fe2000f8e00ff */
[----:B------:R-:W2:Y:S01]  /*5e60*/  LDCU UR42, c[0x0][0xb0c] ;  /* 0x00016180ff2a77ac */ /* 0x000ea20008000800 */
[----:B------:R-:W-:-:S02]  /*5e70*/  IMAD.U32 R72, RZ, RZ, UR7 ;  /* 0x00000007ff487e24 */ /* 0x000fc4000f8e00ff */
[--C-:B------:R-:W-:Y:S01]  /*5e80*/  IMAD R68, R68, -0x10, R69.reuse ;  /* 0xfffffff044447824 */ /* 0x100fe200078e0245 */
[----:B------:R-:W1:Y:S01]  /*5e90*/  LDCU UR39, c[0x0][0xb30] ;  /* 0x00016600ff2777ac */ /* 0x000e620008000800 */
[----:B------:R-:W-:Y:S01]  /*5ea0*/  IMAD R67, R70, -0x10, R69 ;  /* 0xfffffff046437824 */ /* 0x000fe200078e0245 */
[----:B------:R-:W1:Y:S01]  /*5eb0*/  LDCU.64 UR54, c[0x0][0x888] ;  /* 0x00011100ff3677ac */ /* 0x000e620008000a00 */
[----:B------:R-:W1:Y:S01]  /*5ec0*/  LDCU.64 UR40, c[0x0][0xb28] ;  /* 0x00016500ff2877ac */ /* 0x000e620008000a00 */
[----:B------:R-:W1:Y:S01]  /*5ed0*/  LDCU.128 UR56, c[0x0][0xb10] ;  /* 0x00016200ff3877ac */ /* 0x000e620008000c00 */
[----:B------:R-:W1:Y:S01]  /*5ee0*/  LDCU UR53, c[0x0][0x374] ;  /* 0x00006e80ff3577ac */ /* 0x000e620008000800 */
[----:B------:R-:W-:Y:S01]  /*5ef0*/  UMOV UR52, URZ ;  /* 0x000000ff00347c82 */ /* 0x000fe20008000000 */
[----:B------:R-:W-:Y:S01]  /*5f00*/  UMOV UR46, URZ ;  /* 0x000000ff002e7c82 */ /* 0x000fe20008000000 */
[----:B-1234-:R-:W-:-:S07]  /*5f10*/  IMAD.IADD R23, R0, 0x1, R23 ;  /* 0x0000000100177824 */ /* 0x01efce00078e0217 */
.L_x_150:
[----:B------:R-:W-:Y:S02]  /*5f20*/  LEA R3, R62, UR43, 0x3 ;  /* 0x0000002b3e037c11 */ /* 0x000fe4000f8e18ff */
[----:B------:R-:W-:Y:S02]  /*5f30*/  SHF.L.U32 R0, R64, 0x1f, RZ ;  /* 0x0000001f40007819 */ /* 0x000fe400000006ff */
[----:B-1----:R-:W-:Y:S02]  /*5f40*/  LEA R5, R62, UR43, 0x4 ;  /* 0x0000002b3e057c11 */ /* 0x002fe4000f8e20ff */
[----:B------:R-:W1:Y:S02]  /*5f50*/  SYNCS.PHASECHK.TRANS64.TRYWAIT P0, [R3+URZ+0xb0], R0 ;  /* 0x0000b000030075a7 */ /* 0x000e6400080011ff */
[----:B-12---:R-:W-:Y:S05]  /*5f60*/  @!P0 BRA `(.L_x_107) ;  /* 0x0000004000bc8947 */ /* 0x006fea0003800000 */
.L_x_205:
[----:B------:R-:W2:Y:S01]  /*5f70*/  LDS.128 R4, [R5+0x140] ;  /* 0x0001400005047984 */ /* 0x000ea20000000c00 */
        /* <DEDUP_REMOVED lines=10> */
[----:B------:R-:W-:Y:S01]  /*6020*/  PLOP3.LUT P0, PT, PT, PT, UP1, 0x80, 0x8 ;  /* 0x000000000008781c */ /* 0x000fe20003f0f018 */
[----:B------:R-:W-:Y:S11]  /*6030*/  UP2UR UR62, UPR, URZ, 0x2 ;  /* 0x00000002ff3e7883 */ /* 0x000ff60008000000 */
[----:B------:R-:W-:Y:S01]  /*6040*/  @!UPT UIADD3 URZ, UPT, UPT, URZ, URZ, URZ ;  /* 0x000000fffffff290 */ /* 0x000fe2000fffe0ff */
[----:B-1----:R-:W-:Y:S02]  /*6050*/  @P0 SHF.R.U32.HI R0, RZ, 0x10, R5 ;  /* 0x00000010ff000819 */ /* 0x002fe40000011605 */
        /* <DEDUP_REMOVED lines=12> */
[----:B------:R-:W2:Y:S01]  /*6120*/  LDCU UR12, c[0x0][0xb20] ;  /* 0x00016400ff0c77ac */ /* 0x000ea20008000800 */
[----:B------:R-:W-:Y:S02]  /*6130*/  UIMAD.WIDE.U32 UR4, UR53, UR59, URZ ;  /* 0x0000003b350472a5 */ /* 0x000fe4000f8e00ff */
[----:B------:R-:W-:Y:S02]  /*6140*/  UIMAD.WIDE.U32 UR6, UR60, UR56, URZ ;  /* 0x000000383c0672a5 */ /* 0x000fe4000f8e00ff */
[----:B------:R-:W-:Y:S02]  /*6150*/  UISETP.NE.AND UP0, UPT, UR58, 0x1, UPT ;  /* 0x000000013a00788c */ /* 0x000fe4000bf05270 */
[----:B------:R-:W-:Y:S02]  /*6160*/  UIMAD.WIDE.U32 UR8, UR37, UR59, URZ ;  /* 0x0000003b250872a5 */ /* 0x000fe4000f8e00ff */
[----:B------:R-:W-:Y:S02]  /*6170*/  UIMAD.WIDE.U32 UR10, UR38, UR56, URZ ;  /* 0x00000038260a72a5 */ /* 0x000fe4000f8e00ff */
[----:B------:R-:W-:Y:S02]  /*6180*/  UISETP.NE.AND UP1, UPT, UR42, 0x1, UPT ;  /* 0x000000012a00788c */ /* 0x000fe4000bf25270 */
[----:B------:R-:W-:Y:S01]  /*6190*/  UISETP.NE.AND UP2, UPT, UR45, 0x1, UPT ;  /* 0x000000012d00788c */ /* 0x000fe2000bf45270 */
[----:B------:R-:W-:Y:S02]  /*61a0*/  UMOV UR4, UR5 ;  /* 0x0000000500047c82 */ /* 0x000fe40008000000 */
[----:B--2---:R-:W-:Y:S03]  /*61b0*/  USHF.R.U32.HI UR5, URZ, UR12, UR4 ;  /* 0x0000000cff057299 */ /* 0x004fe60008011604 */
[----:B------:R-:W-:Y:S02]  /*61c0*/  UMOV UR4, UR7 ;  /* 0x0000000700047c82 */ /* 0x000fe40008000000 */
[----:B------:R-:W-:Y:S02]  /*61d0*/  USHF.R.U32.HI UR7, URZ, UR57, UR4 ;  /* 0x00000039ff077299 */ /* 0x000fe40008011604 */
[----:B------:R-:W-:Y:S02]  /*61e0*/  USEL UR4, UR53, UR5, !UP0 ;  /* 0x0000000535047287 */ /* 0x000fe4000c000000 */
[----:B------:R-:W-:Y:S01]  /*61f0*/  USEL UR7, UR60, UR7, !UP1 ;  /* 0x000000073c077287 */ /* 0x000fe2000c800000 */
[----:B------:R-:W-:Y:S01]  /*6200*/  UMOV UR5, UR9 ;  /* 0x0000000900057c82 */ /* 0x000fe20008000000 */
[----:B------:R-:W-:Y:S02]  /*6210*/  UIMAD.WIDE.U32 UR8, UR4, UR40, URZ ;  /* 0x00000028040872a5 */ /* 0x000fe4000f8e00ff */
[----:B------:R-:W-:Y:S03]  /*6220*/  USHF.R.U32.HI UR6, URZ, UR12, UR5 ;  /* 0x0000000cff067299 */ /* 0x000fe60008011605 */
[----:B------:R-:W-:Y:S01]  /*6230*/  UMOV UR5, UR11 ;  /* 0x0000000b00057c82 */ /* 0x000fe20008000000 */
[----:B------:R-:W-:Y:S02]  /*6240*/  UIMAD.WIDE.U32 UR10, UR7, UR40, URZ ;  /* 0x00000028070a72a5 */ /* 0x000fe4000f8e00ff */
[----:B------:R-:W-:Y:S02]  /*6250*/  USHF.R.U32.HI UR12, URZ, UR57, UR5 ;  /* 0x00000039ff0c7299 */ /* 0x000fe40008011605 */
[----:B------:R-:W-:Y:S01]  /*6260*/  USEL UR6, UR37, UR6, !UP0 ;  /* 0x0000000625067287 */ /* 0x000fe2000c000000 */
[----:B------:R-:W-:Y:S02]  /*6270*/  UMOV UR5, UR9 ;  /* 0x0000000900057c82 */ /* 0x000fe40008000000 */
[----:B------:R-:W-:Y:S01]  /*6280*/  UMOV UR10, UR11 ;  /* 0x0000000b000a7c82 */ /* 0x000fe20008000000 */
[----:B------:R-:W-:Y:S02]  /*6290*/  @UP2 USHF.R.U32.HI UR4, URZ, UR41, UR5 ;  /* 0x00000029ff042299 */ /* 0x000fe40008011605 */
[----:B------:R-:W-:Y:S02]  /*62a0*/  @UP2 USHF.R.U32.HI UR7, URZ, UR41, UR10 ;  /* 0x00000029ff072299 */ /* 0x000fe4000801160a */
[----:B------:R-:W-:Y:S02]  /*62b0*/  UIMAD UR4, UR45, UR4, URZ ;  /* 0x000000042d0472a4 */ /* 0x000fe4000f8e02ff */
        /* <DEDUP_REMOVED lines=8> */
[----:B------:R-:W-:Y:S02]  /*6340*/  USEL UR11, UR6, UR4, !UP2 ;  /* 0x00000004060b7287 */ /* 0x000fe4000d000000 */
[----:B------:R-:W-:Y:S02]  /*6350*/  UIADD3 UR8, UPT, UPT, -UR5, URZ, URZ ;  /* 0x000000ff05087290 */ /* 0x000fe4000fffe1ff */
[----:B------:R-:W-:Y:S01]  /*6360*/  UIADD3 UR10, UPT, UPT, -UR11, URZ, URZ ;  /* 0x000000ff0b0a7290 */ /* 0x000fe2000fffe1ff */
[----:B------:R-:W-:Y:S01]  /*6370*/  @!UP0 UMOV UR4, UR9 ;  /* 0x0000000900048c82 */ /* 0x000fe20008000000 */
[----:B------:R-:W-:Y:S02]  /*6380*/  UIADD3 UR9, UPT, UPT, -UR6, URZ, URZ ;  /* 0x000000ff06097290 */ /* 0x000fe4000fffe1ff */
[----:B------:R-:W-:Y:S02]  /*6390*/  @!UP0 USHF.R.U32.HI UR4, URZ, UR41, UR4 ;  /* 0x00000029ff048299 */ /* 0x000fe40008011604 */
[----:B------:R-:W-:Y:S02]  /*63a0*/  UIMAD UR10, UR45, UR10, UR6 ;  /* 0x0000000a2d0a72a4 */ /* 0x000fe4000f8e0206 */
[----:B------:R-:W-:Y:S04]  /*63b0*/  @!UP0 USEL UR4, UR5, UR4, !UP2 ;  /* 0x0000000405048287 */ /* 0x000fe8000d000000 */
[----:B------:R-:W-:Y:S02]  /*63c0*/  @!UP0 UIMAD UR10, UR7, UR10, UR4 ;  /* 0x0000000a070a82a4 */ /* 0x000fe4000f8e0204 */
[----:B------:R-:W-:Y:S02]  /*63d0*/  @!UP0 UIADD3 UR11, UPT, UPT, UR11, -UR4, URZ ;  /* 0x800000040b0b8290 */ /* 0x000fe4000fffe0ff */
[----:B------:R-:W-:Y:S02]  /*63e0*/  UIMAD UR7, UR42, UR8, UR38 ;  /* 0x000000082a0772a4 */ /* 0x000fe4000f8e0226 */
[----:B------:R-:W-:Y:S02]  /*63f0*/  @!UP0 UIMAD UR6, UR11, UR45, UR5 ;  /* 0x0000002d0b0682a4 */ /* 0x000fe4000f8e0205 */
[----:B------:R-:W-:Y:S01]  /*6400*/  UIMAD UR4, UR58, UR9, UR37 ;  /* 0x000000093a0472a4 */ /* 0x000fe2000f8e0225 */
[----:B------:R-:W-:Y:S02]  /*6410*/  @!UP0 UMOV UR5, UR10 ;  /* 0x0000000a00058c82 */ /* 0x000fe40008000000 */
[----:B------:R-:W-:Y:S02]  /*6420*/  UIMAD UR38, UR5, UR42, UR7 ;  /* 0x0000002a052672a4 */ /* 0x000fe4000f8e0207 */
[----:B------:R-:W-:Y:S11]  /*6430*/  UIMAD UR37, UR6, UR58, UR4 ;  /* 0x0000003a062572a4 */ /* 0x000ff6000f8e0204 */
[----:B------:R-:W-:Y:S01]  /*6440*/  @!UPT UIADD3 URZ, UPT, UPT, URZ, URZ, URZ ;  /* 0x000000fffffff290 */ /* 0x000fe2000fffe0ff */
.L_x_108:
[----:B------:R-:W-:Y:S01]  /*6450*/  UISETP.NE.AND UP0, UPT, UR39, 0x1, UPT ;  /* 0x000000012700788c */ /* 0x000fe2000bf05270 */
[----:B------:R-:W-:Y:S01]  /*6460*/  LOP3.LUT P0, RZ, R60, 0x1b0, RZ, 0xc0, !PT ;  /* 0x000001b03cff7812 */ /* 0x000fe2000780c0ff */
[----:B------:R-:W-:Y:S01]  /*6470*/  USHF.L.U32 UR50, UR20, 0x6, URZ ;  /* 0x0000000614327899 */ /* 0x000fe200080006ff */
[----:B------:R-:W-:Y:S01]  /*6480*/  BSSY.RECONVERGENT B6, `(.L_x_109) ;  /* 0x0000034000067945 */ /* 0x000fe20003800200 */
[----:B------:R-:W-:Y:S01]  /*6490*/  USHF.L.U32 UR49, UR24, 0x7, URZ ;  /* 0x0000000718317899 */ /* 0x000fe200080006ff */
[----:B------:R-:W-:Y:S06]  /*64a0*/  IADD3 R62, PT, PT, R62, 0x1, RZ ;  /* 0x000000013e3e7810 */ /* 0x000fec0007ffe0ff */
[----:B------:R-:W2:Y:S01]  /*64b0*/  @!UP0 LDCU.128 UR12, c[0x0][0xb10] ;  /* 0x00016200ff0c87ac */ /* 0x000ea20008000c00 */
[----:B------:R-:W3:Y:S01]  /*64c0*/  @!UP0 LDCU UR5, c[0x0][0xb0c] ;  /* 0x00016180ff0587ac */ /* 0x000ee20008000800 */
[----:B------:R-:W4:Y:S01]  /*64d0*/  @!UP0 LDCU UR10, c[0x0][0xb20] ;  /* 0x00016400ff0a87ac */ /* 0x000f220008000800 */
[----:B--2---:R-:W-:Y:S02]  /*64e0*/  UIMAD.WIDE.U32 UR8, UR38, UR12, URZ ;  /* 0x0000000c260872a5 */ /* 0x004fe4000f8e00ff */
[----:B------:R-:W-:Y:S02]  /*64f0*/  UIMAD.WIDE.U32 UR6, UR37, UR15, URZ ;  /* 0x0000000f250672a5 */ /* 0x000fe4000f8e00ff */
[----:B------:R-:W-:Y:S03]  /*6500*/  @!UP0 UISETP.NE.AND UP1, UPT, UR14, 0x1, UPT ;  /* 0x000000010e00888c */ /* 0x000fe6000bf25270 */
[----:B------:R-:W-:Y:S01]  /*6510*/  @!UP0 UMOV UR4, UR9 ;  /* 0x0000000900048c82 */ /* 0x000fe20008000000 */
[----:B---3--:R-:W-:Y:S02]  /*6520*/  @!UP0 UISETP.NE.AND UP2, UPT, UR5, 0x1, UPT ;  /* 0x000000010500888c */ /* 0x008fe4000bf45270 */
[----:B------:R-:W-:Y:S01]  /*6530*/  @!UP0 USHF.R.U32.HI UR4, URZ, UR13, UR4 ;  /* 0x0000000dff048299 */ /* 0x000fe20008011604 */
[----:B------:R-:W-:Y:S02]  /*6540*/  @!UP0 UMOV UR6, UR7 ;  /* 0x0000000700068c82 */ /* 0x000fe40008000000 */
[----:B----4-:R-:W-:Y:S02]  /*6550*/  @!UP0 USHF.R.U32.HI UR6, URZ, UR10, UR6 ;  /* 0x0000000aff068299 */ /* 0x010fe40008011606 */
[----:B------:R-:W-:Y:S02]  /*6560*/  @!UP0 USEL UR7, UR38, UR4, !UP2 ;  /* 0x0000000426078287 */ /* 0x000fe4000d000000 */
[----:B------:R-:W-:Y:S04]  /*6570*/  @!UP0 USEL UR6, UR37, UR6, !UP1 ;  /* 0x0000000625068287 */ /* 0x000fe8000c800000 */
[----:B------:R-:W-:Y:S02]  /*6580*/  @!UP0 UIADD3 UR4, UPT, UPT, -UR7, UR6, URZ ;  /* 0x0000000607048290 */ /* 0x000fe4000fffe1ff */
[----:B------:R-:W-:Y:S02]  /*6590*/  @!UP0 UIADD3 UR6, UPT, UPT, UR7, -UR6, URZ ;  /* 0x8000000607068290 */ /* 0x000fe4000fffe0ff */
[----:B------:R-:W-:Y:S02]  /*65a0*/  @!UP0 UIMAD UR38, UR4, UR5, UR38 ;  /* 0x00000005042682a4 */ /* 0x000fe4000f8e0226 */
[----:B------:R-:W-:Y:S01]  /*65b0*/  @!UP0 UIMAD UR37, UR6, UR14, UR37 ;  /* 0x0000000e062582a4 */ /* 0x000fe2000f8e0225 */
[----:B------:R-:W-:Y:S11]  /*65c0*/  @!P0 BRA `(.L_x_110) ;  /* 0x00000000007c8947 */ /* 0x000ff60003800000 */
[----:B------:R-:W2:Y:S01]  /*65d0*/  LDCU.64 UR8, c[0x4][0x80] ;  /* 0x01001000ff0877ac */ /* 0x000ea20008000a00 */
[----:B------:R-:W-:Y:S01]  /*65e0*/  MOV R2, 0x0 ;  /* 0x0000000000027802 */ /* 0x000fe20000000f00 */
[----:B------:R-:W-:Y:S02]  /*65f0*/  HFMA2 R12, -RZ, RZ, 0, 5.9604644775390625e-08 ;  /* 0x00000001ff0c7431 */ /* 0x000fe400000001ff */
[----:B------:R-:W-:Y:S01]  /*6600*/  IMAD.MOV.U32 R8, RZ, RZ, 0x70 ;  /* 0x00000070ff087424 */ /* 0x000fe200078e00ff */
[----:B------:R3:W4:Y:S01]  /*6610*/  LDC.64 R14, c[0x4][R2] ;  /* 0x01000000020e7b82 */ /* 0x0007220000000a00 */
[----:B------:R-:W1:Y:S01]  /*6620*/  LDCU.64 UR6, c[0x4][0x88] ;  /* 0x01001100ff0677ac */ /* 0x000e620008000a00 */
[----:B------:R-:W-:Y:S01]  /*6630*/  IMAD.MOV.U32 R13, RZ, RZ, RZ ;  /* 0x000000ffff0d7224 */ /* 0x000fe200078e00ff */
[----:B------:R-:W1:Y:S01]  /*6640*/  LDCU.64 UR4, c[0x4][0x8] ;  /* 0x01000100ff0477ac */ /* 0x000e620008000a00 */
[----:B--2---:R-:W-:Y:S01]  /*6650*/  MOV R5, UR9 ;  /* 0x0000000900057c02 */ /* 0x004fe20008000f00 */
[----:B------:R-:W-:Y:S01]  /*6660*/  IMAD.U32 R4, RZ, RZ, UR8 ;  /* 0x00000008ff047e24 */ /* 0x000fe2000f8e00ff */
[----:B-1----:R-:W-:Y:S01]  /*6670*/  MOV R7, UR7 ;  /* 0x0000000700077c02 */ /* 0x002fe20008000f00 */
[----:B------:R-:W-:Y:S01]  /*6680*/  IMAD.U32 R6, RZ, RZ, UR6 ;  /* 0x00000006ff067e24 */ /* 0x000fe2000f8e00ff */
[----:B------:R-:W-:Y:S01]  /*6690*/  MOV R11, UR5 ;  /* 0x00000005000b7c02 */ /* 0x000fe20008000f00 */
[----:B------:R-:W-:Y:S02]  /*66a0*/  IMAD.U32 R10, RZ, RZ, UR4 ;  /* 0x00000004ff0a7e24 */ /* 0x000fe4000f8e00ff */
[----:B------:R-:W-:Y:S07]  /*66b0*/  LEPC R20, `(.L_x_111) ;  /* 0x000000001014794e */ /* 0x000fee0000000000 */
[----:B---345:R-:W-:Y:S05]  /*66c0*/  CALL.ABS.NOINC R14 ;  /* 0x000000000e007343 */ /* 0x038fea0003c00000 */
.L_x_111:
[----:B------:R-:W1:Y:S01]  /*66d0*/  LDCU.64 UR8, c[0x4][0x80] ;  /* 0x01001000ff0877ac */ /* 0x000e620008000a00 */
[----:B------:R-:W2:Y:S01]  /*66e0*/  LDC.64 R2, c[0x4][R2] ;  /* 0x0100000002027b82 */ /* 0x000ea20000000a00 */
[----:B------:R-:W-:Y:S02]  /*66f0*/  HFMA2 R12, -RZ, RZ, 0, 5.9604644775390625e-08 ;  /* 0x00000001ff0c7431 */ /* 0x000fe400000001ff */
[----:B------:R-:W-:Y:S02]  /*6700*/  IMAD.MOV.U32 R8, RZ, RZ, 0x70 ;  /* 0x00000070ff087424 */ /* 0x000fe400078e00ff */
[----:B------:R-:W-:Y:S01]  /*6710*/  IMAD.MOV.U32 R13, RZ, RZ, RZ ;  /* 0x000000ffff0d7224 */ /* 0x000fe200078e00ff */
[----:B------:R-:W3:Y:S01]  /*6720*/  LDCU.64 UR6, c[0x4][0x88] ;  /* 0x01001100ff0677ac */ /* 0x000ee20008000a00 */
[----:B------:R-:W4:Y:S01]  /*6730*/  LDCU.64 UR4, c[0x4][0x8] ;  /* 0x01000100ff0477ac */ /* 0x000f220008000a00 */
[----:B-1----:R-:W-:Y:S02]  /*6740*/  MOV R4, UR8 ;  /* 0x0000000800047c02 */ /* 0x002fe40008000f00 */
[----:B------:R-:W-:Y:S02]  /*6750*/  MOV R5, UR9 ;  /* 0x0000000900057c02 */ /* 0x000fe40008000f00 */
[----:B---3--:R-:W-:Y:S01]  /*6760*/  MOV R7, UR7 ;  /* 0x0000000700077c02 */ /* 0x008fe20008000f00 */
[----:B------:R-:W-:Y:S01]  /*6770*/  IMAD.U32 R6, RZ, RZ, UR6 ;  /* 0x00000006ff067e24 */ /* 0x000fe2000f8e00ff */
[----:B----4-:R-:W-:Y:S01]  /*6780*/  MOV R11, UR5 ;  /* 0x00000005000b7c02 */ /* 0x010fe20008000f00 */
[----:B------:R-:W-:Y:S02]  /*6790*/  IMAD.U32 R10, RZ, RZ, UR4 ;  /* 0x00000004ff0a7e24 */ /* 0x000fe4000f8e00ff */
[----:B------:R-:W-:Y:S07]  /*67a0*/  LEPC R20, `(.L_x_110) ;  /* 0x000000001014794e */ /* 0x000fee0000000000 */
[----:B--2---:R-:W-:Y:S05]  /*67b0*/  CALL.ABS.NOINC R2 ;  /* 0x0000000002007343 */ /* 0x004fea0003c00000 */
.L_x_110:
[----:B------:R-:W-:Y:S05]  /*67c0*/  BSYNC.RECONVERGENT B6 ;  /* 0x0000000000067941 */ /* 0x000fea0003800200 */
.L_x_109:
[----:B------:R-:W-:Y:S02]  /*67d0*/  R2UR UR6, R59 ;  /* 0x000000003b0672ca */ /* 0x000fe400000e0000 */
[----:B------:R-:W-:Y:S02]  /*67e0*/  R2UR UR5, R73 ;  /* 0x00000000490572ca */ /* 0x000fe400000e0000 */
[----:B------:R-:W-:Y:S02]  /*67f0*/  R2UR UR4, R72 ;  /* 0x00000000480472ca */ /* 0x000fe400000e0000 */
[----:B------:R-:W-:Y:S02]  /*6800*/  ISETP.NE.U32.AND P4, PT, R54, RZ, PT ;  /* 0x000000ff3600720c */ /* 0x000fe40003f85070 */
[----:B------:R-:W-:Y:S02]  /*6810*/  ISETP.NE.U32.AND P2, PT, RZ, UR54, PT ;  /* 0x00000036ff007c0c */ /* 0x000fe4000bf45070 */
[----:B------:R-:W-:Y:S02]  /*6820*/  ISETP.NE.AND.EX P4, PT, R55, RZ, PT, P4 ;  /* 0x000000ff3700720c */ /* 0x000fe40003f85340 */
[----:B------:R-:W-:Y:S01]  /*6830*/  ISETP.NE.AND.EX P2, PT, RZ, UR55, PT, P2 ;  /* 0x00000037ff007c0c */ /* 0x000fe2000bf45320 */
[----:B------:R-:W-:Y:S02]  /*6840*/  UISETP.NE.AND UP2, UPT, UR6, URZ, UPT ;  /* 0x000000ff0600728c */ /* 0x000fe4000bf45270 */
[----:B------:R-:W-:Y:S04]  /*6850*/  UISETP.NE.U32.AND UP0, UPT, UR5, URZ, UPT ;  /* 0x000000ff0500728c */ /* 0x000fe8000bf05070 */
[----:B------:R-:W-:Y:S01]  /*6860*/  UISETP.NE.AND.EX UP1, UPT, UR4, URZ, UPT, UP0 ;  /* 0x000000ff0400728c */ /* 0x000fe2000bf25300 */
[----:B------:R-:W-:Y:S01]  /*6870*/  PLOP3.LUT P1, PT, PT, PT, UP2, 0x80, 0x8 ;  /* 0x000000000008781c */ /* 0x000fe20003f2f028 */
[----:B------:R-:W-:Y:S03]  /*6880*/  UPLOP3.LUT UP0, UPT, UPT, UPT, UPT, 0x40, 0x4 ;  /* 0x000000000004789c */ /* 0x000fe60003f0e870 */
[----:B------:R-:W-:Y:S06]  /*6890*/  @UP2 UPLOP3.LUT UP0, UPT, UPT, UPT, UP1, 0x80, 0x8 ;  /* 0x000000000008289c */ /* 0x000fec0003f0f010 */
[----:B------:R-:W-:Y:S01]  /*68a0*/  PLOP3.LUT P0, PT, PT, PT, UP0, 0x80, 0x8 ;  /* 0x000000000008781c */ /* 0x000fe20003f0f008 */
[----:B------:R-:W-:Y:S01]  /*68b0*/  @!UPT UIADD3 URZ, UPT, UPT, URZ, URZ, URZ ;  /* 0x000000fffffff290 */ /* 0x000fe2000fffe0ff */
[----:B------:R-:W-:Y:S11]  /*68c0*/  BRA.U !UP1, `(.L_x_112) ;  /* 0x0000000109407547 */ /* 0x000ff6000b800000 */
[----:B------:R-:W-:Y:S01]  /*68d0*/  UISETP.NE.U32.AND UP0, UPT, UR54, URZ, UPT ;  /* 0x000000ff3600728c */ /* 0x000fe2000bf05070 */
[----:B------:R-:W-:Y:S01]  /*68e0*/  R2UR UR6, R73 ;  /* 0x00000000490672ca */ /* 0x000fe200000e0000 */
[----:B------:R-:W2:Y:S01]  /*68f0*/  LDCU.64 UR8, c[0x0][0x358] ;  /* 0x00006b00ff0877ac */ /* 0x000ea20008000a00 */
[----:B------:R-:W-:Y:S02]  /*6900*/  HFMA2 R56, -RZ, RZ, 0, 5.9604644775390625e-08 ;  /* 0x00000001ff387431 */ /* 0x000fe400000001ff */
[----:B-1----:R-:W-:Y:S01]  /*6910*/  IMAD.MOV.U32 R0, RZ, RZ, 0x1 ;  /* 0x00000001ff007424 */ /* 0x002fe200078e00ff */
[----:B------:R-:W-:Y:S06]  /*6920*/  UISETP.NE.AND.EX UP0, UPT, UR55, URZ, UPT, UP0 ;  /* 0x000000ff3700728c */ /* 0x000fec000bf05300 */
[----:B------:R-:W-:Y:S05]  /*6930*/  PLOP3.LUT P3, PT, PT, PT, UP0, 0x80, 0x8 ;  /* 0x000000000008781c */ /* 0x000fea0003f6f008 */
[----:B------:R-:W1:Y:S01]  /*6940*/  @UP0 LDCU.64 UR4, c[0x0][0x888] ;  /* 0x00011100ff0407ac */ /* 0x000e620008000a00 */
[----:B------:R-:W-:Y:S07]  /*6950*/  @UP0 UIMAD UR6, UR36, UR6, URZ ;  /* 0x00000006240602a4 */ /* 0x000fee000f8e02ff */
[----:B------:R-:W-:Y:S01]  /*6960*/  @!P3 PRMT R56, R0, 0x7610, R56 ;  /* 0x000076100038b816 */ /* 0x000fe20000000038 */
[----:B-1----:R-:W-:Y:S06]  /*6970*/  @UP0 UIMAD.WIDE UR4, UR6, 0x4, UR4 ;  /* 0x00000004060408a5 */ /* 0x002fec000f8e0204 */
[----:B------:R-:W-:Y:S02]  /*6980*/  IMAD.U32 R2, RZ, RZ, UR4 ;  /* 0x00000004ff027e24 */ /* 0x000fe4000f8e00ff */
[----:B------:R-:W-:Y:S03]  /*6990*/  IMAD.U32 R3, RZ, RZ, UR5 ;  /* 0x00000005ff037e24 */ /* 0x000fe6000f8e00ff */
[----:B------:R-:W1:Y:S02]  /*69a0*/  @!UP0 LDCU UR4, c[0x0][0x880] ;  /* 0x00011000ff0487ac */ /* 0x000e640008000800 */
[----:B--2--5:R2:W5:Y:S02]  /*69b0*/  @P3 LDG.E R27, desc[UR8][R2.64] ;  /* 0x00000008021b3981 */ /* 0x024564000c1e1900 */
[----:B-12---:R-:W-:Y:S02]  /*69c0*/  @!P3 MOV R27, UR4 ;  /* 0x00000004001bbc02 */ /* 0x006fe40008000f00 */
.L_x_112:
[----:B------:R-:W-:Y:S05]  /*69d0*/  @!P4 BRA `(.L_x_113) ;  /* 0x000000000024c947 */ /* 0x000fea0003800000 */
[----:B------:R-:W-:Y:S01]  /*69e0*/  ISETP.NE.U32.AND P3, PT, R52, RZ, PT ;  /* 0x000000ff3400720c */ /* 0x000fe20003f65070 */
[----:B------:R-:W2:Y:S03]  /*69f0*/  LDCU.64 UR4, c[0x0][0x358] ;  /* 0x00006b00ff0477ac */ /* 0x000ea60008000a00 */
[----:B------:R-:W-:Y:S11]  /*6a00*/  ISETP.NE.AND.EX P3, PT, R53, RZ, PT, P3 ;  /* 0x000000ff3500720c */ /* 0x000ff60003f65330 */
[----:B------:R-:W-:Y:S02]  /*6a10*/  @!UPT UIADD3 URZ, UPT, UPT, URZ, URZ, URZ ;  /* 0x000000fffffff290 */ /* 0x000fe4000fffe0ff */
[----:B------:R-:W3:Y:S01]  /*6a20*/  @P3 LDC.64 R2, c[0x0][0x8a8] ;  /* 0x00022a00ff023b82 */ /* 0x000ee20000000a00 */
[----:B-1----:R-:W-:Y:S04]  /*6a30*/  @P3 IMAD R0, R54, UR36, RZ ;  /* 0x0000002436003c24 */ /* 0x002fe8000f8e02ff */
[----:B---3--:R-:W-:Y:S05]  /*6a40*/  @P3 IMAD.WIDE R2, R0, 0x4, R2 ;  /* 0x0000000400023825 */ /* 0x008fea00078e0202 */
[----:B--2--5:R2:W5:Y:S02]  /*6a50*/  @P3 LDG.E R24, desc[UR4][R2.64] ;  /* 0x0000000402183981 */ /* 0x024564000c1e1900 */
[----:B--2---:R-:W3:Y:S02]  /*6a60*/  @!P3 LDC R24, c[0x0][0x8a0] ;  /* 0x00022800ff18bb82 */ /* 0x004ee40000000800 */
.L_x_113:
[----:B-----5:R-:W-:Y:S01]  /*6a70*/  FSETP.NEU.AND P3, PT, R27, RZ, PT ;  /* 0x000000ff1b00720b */ /* 0x020fe20003f6d000 */
[----:B------:R-:W-:Y:S01]  /*6a80*/  BSSY B1, `(.L_x_114) ;  /* 0x0000039000017945 */ /* 0x000fe20003800000 */
[----:B------:R-:W-:Y:S01]  /*6a90*/  SEL R3, RZ, 0xffffffff, P2 ;  /* 0xffffffffff037807 */ /* 0x000fe20001000000 */
[----:B------:R-:W-:Y:S01]  /*6aa0*/  IMAD.MOV.U32 R35, RZ, RZ, 0x1 ;  /* 0x00000001ff237424 */ /* 0x000fe200078e00ff */
[----:B------:R-:W-:Y:S01]  /*6ab0*/  @P1 LOP3.LUT P2, RZ, R56, 0xff, RZ, 0xc0, !PT ;  /* 0x000000ff38ff1812 */ /* 0x000fe2000784c0ff */
[----:B------:R-:W-:Y:S01]  /*6ac0*/  IMAD R25, R22, 0x40, R23 ;  /* 0x0000004016197824 */ /* 0x000fe200078e0217 */
[----:B------:R-:W-:Y:S01]  /*6ad0*/  @P1 SEL R2, RZ, 0xffffffff, P3 ;  /* 0xffffffffff021807 */ /* 0x000fe20001800000 */
[----:B------:R-:W-:Y:S01]  /*6ae0*/  IMAD R63, R70, -0x10, R68 ;  /* 0xfffffff0463f7824 */ /* 0x000fe200078e0244 */
[----:B------:R-:W-:Y:S01]  /*6af0*/  LOP3.LUT R66, R66, 0x1, RZ, 0x3c, !PT ;  /* 0x0000000142427812 */ /* 0x000fe200078e3cff */
[----:B------:R-:W-:Y:S01]  /*6b00*/  IMAD.MOV.U32 R34, RZ, RZ, RZ ;  /* 0x000000ffff227224 */ /* 0x000fe200078e00ff */
[----:B------:R-:W-:Y:S02]  /*6b10*/  @P0 SEL R2, R3, R2, !P2 ;  /* 0x0000000203020207 */ /* 0x000fe40005000000 */
[----:B------:R-:W-:Y:S02]  /*6b20*/  CS2R R38, SRZ ;  /* 0x0000000000267805 */ /* 0x000fe4000001ff00 */
[----:B------:R-:W-:Y:S02]  /*6b30*/  LEA R75, R22, UR43, 0x3 ;  /* 0x0000002b164b7c11 */ /* 0x000fe4000f8e18ff */
[----:B------:R-:W-:Y:S02]  /*6b40*/  CS2R R36, SRZ ;  /* 0x0000000000247805 */ /* 0x000fe4000001ff00 */
[----:B------:R-:W-:Y:S02]  /*6b50*/  @P1 LOP3.LUT R2, R2, 0x1, RZ, 0xc0, !PT ;  /* 0x0000000102021812 */ /* 0x000fe400078ec0ff */
[----:B------:R-:W-:Y:S02]  /*6b60*/  CS2R R42, SRZ ;  /* 0x00000000002a7805 */ /* 0x000fe4000001ff00 */
[----:B-1----:R-:W-:Y:S02]  /*6b70*/  SHF.L.U32 R0, R65, 0x1f, RZ ;  /* 0x0000001f41007819 */ /* 0x002fe400000006ff */
[----:B------:R-:W-:Y:S02]  /*6b80*/  CS2R R40, SRZ ;  /* 0x0000000000287805 */ /* 0x000fe4000001ff00 */
[----:B------:R-:W-:Y:S02]  /*6b90*/  ISETP.NE.U32.OR P5, PT, R2, 0x1, !P1 ;  /* 0x000000010200780c */ /* 0x000fe40004fa5470 */
[----:B------:R-:W-:Y:S02]  /*6ba0*/  CS2R R46, SRZ ;  /* 0x00000000002e7805 */ /* 0x000fe4000001ff00 */
[----:B------:R-:W-:Y:S02]  /*6bb0*/  PLOP3.LUT P2, PT, PT, PT, UP1, 0x80, 0x8 ;  /* 0x000000000008781c */ /* 0x000fe40003f4f018 */
[----:B------:R-:W-:Y:S02]  /*6bc0*/  CS2R R44, SRZ ;  /* 0x00000000002c7805 */ /* 0x000fe4000001ff00 */
[----:B------:R-:W-:Y:S02]  /*6bd0*/  LOP3.LUT P4, R61, R56, 0xff, RZ, 0xc0, !PT ;  /* 0x000000ff383d7812 */ /* 0x000fe4000788c0ff */
[----:B------:R-:W-:Y:S02]  /*6be0*/  CS2R R50, SRZ ;  /* 0x0000000000327805 */ /* 0x000fe4000001ff00 */
[----:B------:R-:W-:Y:S02]  /*6bf0*/  SEL R2, RZ, 0xffffffff, P3 ;  /* 0xffffffffff027807 */ /* 0x000fe40001800000 */
[----:B------:R-:W-:Y:S02]  /*6c00*/  CS2R R48, SRZ ;  /* 0x0000000000307805 */ /* 0x000fe4000001ff00 */
[----:B------:R-:W-:Y:S02]  /*6c10*/  P2R R74, PR, RZ, 0x20 ;  /* 0x00000020ff4a7803 */ /* 0x000fe40000000000 */
[----:B------:R-:W-:Y:S02]  /*6c20*/  @P5 SHF.L.U32 R4, R66, 0x1f, RZ ;  /* 0x0000001f42045819 */ /* 0x000fe400000006ff */
[----:B------:R-:W-:Y:S02]  /*6c30*/  @P2 SEL R2, R3, R2, !P4 ;  /* 0x0000000203022207 */ /* 0x000fe40006000000 */
[----:B------:R-:W1:Y:S02]  /*6c40*/  @P5 SYNCS.PHASECHK.TRANS64.TRYWAIT P1, [UR43+0x60], R4 ;  /* 0x00006004ff0055a7 */ /* 0x000e64000802112b */
[----:B------:R-:W-:Y:S04]  /*6c50*/  LOP3.LUT R2, R2, 0x1, RZ, 0xc0, !PT ;  /* 0x0000000102027812 */ /* 0x000fe800078ec0ff */
[----:B------:R-:W-:Y:S04]  /*6c60*/  ISETP.NE.U32.AND P2, PT, R2, 0x1, PT ;  /* 0x000000010200780c */ /* 0x000fe80003f45070 */
[----:B------:R-:W-:Y:S01]  /*6c70*/  P2R R76, PR, RZ, 0x4 ;  /* 0x00000004ff4c7803 */ /* 0x000fe20000000000 */
[----:B------:R2:W4:Y:S01]  /*6c80*/  SYNCS.PHASECHK.TRANS64.TRYWAIT P0, [R75+URZ+0xd0], R0 ;  /* 0x0000d0004b0075a7 */ /* 0x00052200080011ff */
[----:B-1----:R-:W-:Y:S01]  /*6c90*/  @P5 SEL R35, RZ, 0x1, !P1 ;  /* 0x00000001ff235807 */ /* 0x002fe20004800000 */
[----:B--2---:R-:W-:Y:S06]  /*6ca0*/  @!P5 BRA `(.L_x_115) ;  /* 0x000000000058d947 */ /* 0x004fec0003800000 */
[----:B------:R-:W-:Y:S01]  /*6cb0*/  IMAD.MOV.U32 R39, RZ, RZ, RZ ;  /* 0x000000ffff277224 */ /* 0x000fe200078e00ff */
[----:B------:R-:W-:Y:S01]  /*6cc0*/  ISETP.NE.AND P1, PT, R35, RZ, PT ;  /* 0x000000ff2300720c */ /* 0x000fe20003f25270 */
[----:B------:R-:W-:Y:S01]  /*6cd0*/  BSSY B0, `(.L_x_116) ;  /* 0x000000c000007945 */ /* 0x000fe20003800000 */
[----:B------:R-:W-:Y:S02]  /*6ce0*/  CS2R R50, SRZ ;  /* 0x0000000000327805 */ /* 0x000fe4000001ff00 */
[----:B------:R-:W-:Y:S02]  /*6cf0*/  CS2R R48, SRZ ;  /* 0x0000000000307805 */ /* 0x000fe4000001ff00 */
[----:B------:R-:W-:Y:S02]  /*6d00*/  CS2R R46, SRZ ;  /* 0x00000000002e7805 */ /* 0x000fe4000001ff00 */
[----:B------:R-:W-:Y:S02]  /*6d10*/  CS2R R44, SRZ ;  /* 0x00000000002c7805 */ /* 0x000fe4000001ff00 */
[----:B------:R-:W-:Y:S02]  /*6d20*/  CS2R R42, SRZ ;  /* 0x00000000002a7805 */ /* 0x000fe4000001ff00 */
[----:B------:R-:W-:Y:S02]  /*6d30*/  CS2R R40, SRZ ;  /* 0x0000000000287805 */ /* 0x000fe4000001ff00 */
[----:B------:R-:W-:Y:S01]  /*6d40*/  CS2R R36, SRZ ;  /* 0x0000000000247805 */ /* 0x000fe2000001ff00 */
[----:B------:R-:W-:Y:S06]  /*6d50*/  @P1 BRA `(.L_x_117) ;  /* 0x00000000000c1947 */ /* 0x000fec0003800000 */
[----:B------:R-:W-:Y:S04]  /*6d60*/  SHF.L.U32 R3, R66, 0x1f, RZ ;  /* 0x0000001f42037819 */ /* 0x000fe800000006ff */
[----:B------:R-:W1:Y:S02]  /*6d70*/  SYNCS.PHASECHK.TRANS64.TRYWAIT P1, [UR43+0x60], R3 ;  /* 0x00006003ff0075a7 */ /* 0x000e64000802112b */
[----:B-1----:R-:W-:Y:S05]  /*6d80*/  @!P1 BRA `(.L_x_118) ;  /* 0x0000003400489947 */ /* 0x002fea0003800000 */
.L_x_117:
[----:B------:R-:W-:Y:S05]  /*6d90*/  BSYNC B0 ;  /* 0x0000000000007941 */ /* 0x000fea0003800000 */
.L_x_116:
[----:B------:R-:W-:Y:S01]  /*6da0*/  ISETP.NE.AND P1, PT, R76, RZ, PT ;  /* 0x000000ff4c00720c */ /* 0x000fe20003f25270 */
[----:B------:R-:W-:Y:S11]  /*6db0*/  HFMA2 R34, -RZ, RZ, 0, 5.9604644775390625e-08 ;  /* 0x00000001ff227431 */ /* 0x000ff600000001ff */
[----:B------:R-:W-:Y:S01]  /*6dc0*/  @!UPT UIADD3 URZ, UPT, UPT, URZ, URZ, URZ ;  /* 0x000000fffffff290 */ /* 0x000fe2000fffe0ff */
[----:B------:R2:W1:Y:S04]  /*6dd0*/  @P1 LDS.128 R48, [R69] ;  /* 0x0000000045301984 */ /* 0x0004680000000c00 */
[----:B------:R2:W1:Y:S04]  /*6de0*/  @P1 LDS.128 R44, [R68+0x10] ;  /* 0x00001000442c1984 */ /* 0x0004680000000c00 */
[----:B------:R2:W1:Y:S04]  /*6df0*/  @P1 LDS.128 R40, [R67+0x20] ;  /* 0x0000200043281984 */ /* 0x0004680000000c00 */
[----:B------:R2:W1:Y:S02]  /*6e00*/  @P1 LDS.128 R36, [R63+0x30] ;  /* 0x000030003f241984 */ /* 0x0004640000000c00 */
.L_x_115:
[----:B------:R-:W-:Y:S05]  /*6e10*/  BSYNC B1 ;  /* 0x0000000000017941 */ /* 0x000fea0003800000 */
.L_x_114:
[----:B-1----:R-:W-:Y:S04]  /*6e20*/  SHF.R.U32.HI R2, RZ, 0x15, R25 ;  /* 0x00000015ff027819 */ /* 0x002fe80000011619 */
[----:B------:R-:W-:Y:S01]  /*6e30*/  LOP3.LUT P1, RZ, R2, 0x3, R57, 0x48, !PT ;  /* 0x0000000302ff7812 */ /* 0x000fe20007824839 */
[----:B------:R-:W-:Y:S01]  /*6e40*/  @!UPT UIADD3 URZ, UPT, UPT, URZ, URZ, URZ ;  /* 0x000000fffffff290 */ /* 0x000fe2000fffe0ff */
[----:B----4-:R-:W-:Y:S11]  /*6e50*/  @P0 BRA `(.L_x_119) ;  /* 0x0000000000080947 */ /* 0x010ff60003800000 */
[----:B------:R-:W1:Y:S02]  /*6e60*/  SYNCS.PHASECHK.TRANS64.TRYWAIT P0, [R75+URZ+0xd0], R0 ;  /* 0x0000d0004b0075a7 */ /* 0x000e6400080011ff */
[----:B-1----:R-:W-:Y:S05]  /*6e70*/  @!P0 BRA `(.L_x_120) ;  /* 0x0000003400248947 */ /* 0x002fea0003800000 */
.L_x_119:
[----:B------:R-:W-:Y:S05]  /*6e80*/  @!P1 BRA `(.L_x_121) ;  /* 0x0000000000409947 */ /* 0x000fea0003800000 */
[----:B------:R-:W4:Y:S01]  /*6e90*/  LDCU.64 UR8, c[0x4][0x70] ;  /* 0x01000e00ff0877ac */ /* 0x000f220008000a00 */
[----:B------:R-:W-:Y:S01]  /*6ea0*/  MOV R3, 0x0 ;  /* 0x0000000000037802 */ /* 0x000fe20000000f00 */
[----:B------:R-:W-:Y:S02]  /*6eb0*/  HFMA2 R12, -RZ, RZ, 0, 5.9604644775390625e-08 ;  /* 0x00000001ff0c7431 */ /* 0x000fe400000001ff */
[----:B------:R-:W-:Y:S02]  /*6ec0*/  IMAD.MOV.U32 R8, RZ, RZ, 0x192 ;  /* 0x00000192ff087424 */ /* 0x000fe400078e00ff */
[----:B------:R-:W-:Y:S01]  /*6ed0*/  IMAD.MOV.U32 R13, RZ, RZ, RZ ;  /* 0x000000ffff0d7224 */ /* 0x000fe200078e00ff */
[----:B------:R-:W5:Y:S01]  /*6ee0*/  LDCU.64 UR6, c[0x4][0x78] ;  /* 0x01000f00ff0677ac */ /* 0x000f620008000a00 */
[----:B------:R-:W1:Y:S01]  /*6ef0*/  LDC.64 R2, c[0x4][R3] ;  /* 0x0100000003027b82 */ /* 0x000e620000000a00 */
[----:B------:R-:W2:Y:S01]  /*6f00*/  LDCU.64 UR4, c[0x4][0x10] ;  /* 0x01000200ff0477ac */ /* 0x000ea20008000a00 */
[----:B----4-:R-:W-:Y:S01]  /*6f10*/  MOV R5, UR9 ;  /* 0x0000000900057c02 */ /* 0x010fe20008000f00 */
[----:B------:R-:W-:Y:S01]  /*6f20*/  IMAD.U32 R4, RZ, RZ, UR8 ;  /* 0x00000008ff047e24 */ /* 0x000fe2000f8e00ff */
[----:B-----5:R-:W-:Y:S01]  /*6f30*/  MOV R7, UR7 ;  /* 0x0000000700077c02 */ /* 0x020fe20008000f00 */
[----:B------:R-:W-:Y:S01]  /*6f40*/  IMAD.U32 R6, RZ, RZ, UR6 ;  /* 0x00000006ff067e24 */ /* 0x000fe2000f8e00ff */
[----:B--2---:R-:W-:Y:S01]  /*6f50*/  MOV R11, UR5 ;  /* 0x00000005000b7c02 */ /* 0x004fe20008000f00 */
[----:B------:R-:W-:Y:S02]  /*6f60*/  IMAD.U32 R10, RZ, RZ, UR4 ;  /* 0x00000004ff0a7e24 */ /* 0x000fe4000f8e00ff */
[----:B------:R-:W-:Y:S07]  /*6f70*/  LEPC R20, `(.L_x_121) ;  /* 0x000000001014794e */ /* 0x000fee0000000000 */
[----:B-1-3--:R-:W-:Y:S05]  /*6f80*/  CALL.ABS.NOINC R2 ;  /* 0x0000000002007343 */ /* 0x00afea0003c00000 */
.L_x_121:
[----:B------:R-:W-:Y:S01]  /*6f90*/  LOP3.LUT R20, R48, 0xffffe000, RZ, 0xc0, !PT ;  /* 0xffffe00030147812 */ /* 0x000fe200078ec0ff */
[----:B------:R-:W-:Y:S05]  /*6fa0*/  WARPSYNC.ALL ;  /* 0x0000000000007948 */ /* 0x000fea0003800000 */
[----:B------:R-:W-:Y:S01]  /*6fb0*/  R2UR UR4, R25 ;  /* 0x00000000190472ca */ /* 0x000fe200000e0000 */
[----:B------:R-:W-:Y:S01]  /*6fc0*/  BSSY.RECONVERGENT B0, `(.L_x_122) ;  /* 0x000005d000007945 */ /* 0x000fe20003800200 */
[----:B------:R-:W-:Y:S02]  /*6fd0*/  LOP3.LUT R21, R49, 0xffffe000, RZ, 0xc0, !PT ;  /* 0xffffe00031157812 */ /* 0x000fe400078ec0ff */
[----:B------:R-:W-:Y:S02]  /*6fe0*/  LOP3.LUT R26, R50, 0xffffe000, RZ, 0xc0, !PT ;  /* 0xffffe000321a7812 */ /* 0x000fe400078ec0ff */
[----:B------:R-:W-:Y:S02]  /*6ff0*/  LOP3.LUT R33, R44, 0xffffe000, RZ, 0xc0, !PT ;  /* 0xffffe0002c217812 */ /* 0x000fe400078ec0ff */
[----:B------:R-:W-:Y:S05]  /*7000*/  ISETP.NE.AND P0, PT, R71, RZ, PT ;  /* 0x000000ff4700720c */ /* 0x000fea0003f05270 */
[----:B------:R-:W1:Y:S02]  /*7010*/  LDTM.x16 R4, tmem[UR4] ;  /* 0x00000004000479ee */ /* 0x000e640008240000 */
[C---:B-1-3--:R-:W-:Y:S01]  /*7020*/  FMUL R0, R24.reuse, R4 ;  /* 0x0000000418007220 */ /* 0x04afe20000400000 */
[C---:B------:R-:W-:Y:S01]  /*7030*/  FMUL R2, R24.reuse, R5 ;  /* 0x0000000518027220 */ /* 0x040fe20000400000 */
[C---:B------:R-:W-:Y:S01]  /*7040*/  FMUL R3, R24.reuse, R6 ;  /* 0x0000000618037220 */ /* 0x040fe20000400000 */
[----:B------:R-:W-:Y:S01]  /*7050*/  FMUL R7, R24, R7 ;  /* 0x0000000718077220 */ /* 0x000fe20000400000 */
[----:B------:R-:W-:Y:S01]  /*7060*/  FFMA R28, R27, R20, R0 ;  /* 0x000000141b1c7223 */ /* 0x000fe20000000000 */
[----:B------:R-:W-:Y:S01]  /*7070*/  LOP3.LUT R20, R51, 0xffffe000, RZ, 0xc0, !PT ;  /* 0xffffe00033147812 */ /* 0x000fe200078ec0ff */
[C---:B------:R-:W-:Y:S01]  /*7080*/  FFMA R29, R27.reuse, R21, R2 ;  /* 0x000000151b1d7223 */ /* 0x040fe20000000002 */
[----:B------:R-:W-:Y:S01]  /*7090*/  LOP3.LUT R21, R46, 0xffffe000, RZ, 0xc0, !PT ;  /* 0xffffe0002e157812 */ /* 0x000fe200078ec0ff */
[----:B------:R-:W-:Y:S01]  /*70a0*/  FFMA R30, R27, R26, R3 ;  /* 0x0000001a1b1e7223 */ /* 0x000fe20000000003 */
[----:B------:R-:W-:Y:S01]  /*70b0*/  LOP3.LUT R26, R45, 0xffffe000, RZ, 0xc0, !PT ;  /* 0xffffe0002d1a7812 */ /* 0x000fe200078ec0ff */
[----:B------:R-:W-:Y:S01]  /*70c0*/  FFMA R31, R27, R20, R7 ;  /* 0x000000141b1f7223 */ /* 0x000fe20000000007 */
[----:B------:R-:W-:Y:S01]  /*70d0*/  LOP3.LUT R20, R47, 0xffffe000, RZ, 0xc0, !PT ;  /* 0xffffe0002f147812 */ /* 0x000fe200078ec0ff */
[C---:B------:R-:W-:Y:S01]  /*70e0*/  FMUL R4, R24.reuse, R8 ;  /* 0x0000000818047220 */ /* 0x040fe20000400000 */
[----:B------:R-:W-:Y:S01]  /*70f0*/  F2FP.TF32.F32.PACK_B R28, R28 ;  /* 0x0000001cff1c723e */ /* 0x000fe200024050ff */
[C---:B------:R-:W-:Y:S01]  /*7100*/  FMUL R5, R24.reuse, R9 ;  /* 0x0000000918057220 */ /* 0x040fe20000400000 */
[----:B------:R-:W-:Y:S01]  /*7110*/  F2FP.TF32.F32.PACK_B R29, R29 ;  /* 0x0000001dff1d723e */ /* 0x000fe200024050ff */
[C---:B------:R-:W-:Y:S01]  /*7120*/  FMUL R6, R24.reuse, R10 ;  /* 0x0000000a18067220 */ /* 0x040fe20000400000 */
[----:B------:R-:W-:Y:S01]  /*7130*/  FMUL R11, R24, R11 ;  /* 0x0000000b180b7220 */ /* 0x000fe20000400000 */
[----:B------:R-:W-:Y:S01]  /*7140*/  F2FP.TF32.F32.PACK_B R30, R30 ;  /* 0x0000001eff1e723e */ /* 0x000fe200024050ff */
[C---:B------:R-:W-:Y:S01]  /*7150*/  FFMA R4, R27.reuse, R33, R4 ;  /* 0x000000211b047223 */ /* 0x040fe20000000004 */
[----:B------:R-:W-:Y:S01]  /*7160*/  F2FP.TF32.F32.PACK_B R31, R31 ;  /* 0x0000001fff1f723e */ /* 0x000fe200024050ff */
[C---:B------:R-:W-:Y:S01]  /*7170*/  FFMA R5, R27.reuse, R26, R5 ;  /* 0x0000001a1b057223 */ /* 0x040fe20000000005 */
[C---:B------:R-:W-:Y:S01]  /*7180*/  FFMA R6, R27.reuse, R21, R6 ;  /* 0x000000151b067223 */ /* 0x040fe20000000006 */
[----:B------:R-:W-:Y:S01]  /*7190*/  FFMA R7, R27, R20, R11 ;  /* 0x000000141b077223 */ /* 0x000fe2000000000b */
[----:B------:R-:W-:Y:S01]  /*71a0*/  LOP3.LUT R33, R40, 0xffffe000, RZ, 0xc0, !PT ;  /* 0xffffe00028217812 */ /* 0x000fe200078ec0ff */
[----:B------:R1:W-:Y:S01]  /*71b0*/  STS.128 [R69], R28 ;  /* 0x0000001c45007388 */ /* 0x0003e20000000c00 */
[----:B------:R-:W-:Y:S01]  /*71c0*/  LOP3.LUT R26, R41, 0xffffe000, RZ, 0xc0, !PT ;  /* 0xffffe000291a7812 */ /* 0x000fe200078ec0ff */
[C---:B------:R-:W-:Y:S01]  /*71d0*/  FMUL R8, R24.reuse, R12 ;  /* 0x0000000c18087220 */ /* 0x040fe20000400000 */
[----:B------:R-:W-:Y:S01]  /*71e0*/  FMUL R9, R24, R13 ;  /* 0x0000000d18097220 */ /* 0x000fe20000400000 */
[----:B------:R-:W-:Y:S01]  /*71f0*/  LOP3.LUT R21, R42, 0xffffe000, RZ, 0xc0, !PT ;  /* 0xffffe0002a157812 */ /* 0x000fe200078ec0ff */
[C---:B------:R-:W-:Y:S01]  /*7200*/  FMUL R10, R24.reuse, R14 ;  /* 0x0000000e180a7220 */ /* 0x040fe20000400000 */
[----:B------:R-:W-:Y:S01]  /*7210*/  LOP3.LUT R20, R43, 0xffffe000, RZ, 0xc0, !PT ;  /* 0xffffe0002b147812 */ /* 0x000fe200078ec0ff */
[----:B------:R-:W-:Y:S01]  /*7220*/  FMUL R15, R24, R15 ;  /* 0x0000000f180f7220 */ /* 0x000fe20000400000 */
[----:B------:R-:W-:Y:S01]  /*7230*/  F2FP.TF32.F32.PACK_B R4, R4 ;  /* 0x00000004ff04723e */ /* 0x000fe200024050ff */
[C---:B------:R-:W-:Y:S01]  /*7240*/  FFMA R8, R27.reuse, R33, R8 ;  /* 0x000000211b087223 */ /* 0x040fe20000000008 */
[----:B------:R-:W-:Y:S01]  /*7250*/  F2FP.TF32.F32.PACK_B R5, R5 ;  /* 0x00000005ff05723e */ /* 0x000fe200024050ff */
[C---:B------:R-:W-:Y:S01]  /*7260*/  FFMA R9, R27.reuse, R26, R9 ;  /* 0x0000001a1b097223 */ /* 0x040fe20000000009 */
[----:B------:R-:W-:Y:S01]  /*7270*/  F2FP.TF32.F32.PACK_B R6, R6 ;  /* 0x00000006ff06723e */ /* 0x000fe200024050ff */
[C---:B------:R-:W-:Y:S01]  /*7280*/  FFMA R10, R27.reuse, R21, R10 ;  /* 0x000000151b0a7223 */ /* 0x040fe2000000000a */
[----:B------:R-:W-:Y:S01]  /*7290*/  F2FP.TF32.F32.PACK_B R7, R7 ;  /* 0x00000007ff07723e */ /* 0x000fe200024050ff */
[----:B------:R-:W-:Y:S01]  /*72a0*/  FFMA R11, R27, R20, R15 ;  /* 0x000000141b0b7223 */ /* 0x000fe2000000000f */
[----:B------:R-:W-:Y:S01]  /*72b0*/  LOP3.LUT R33, R36, 0xffffe000, RZ, 0xc0, !PT ;  /* 0xffffe00024217812 */ /* 0x000fe200078ec0ff */
[C---:B------:R-:W-:Y:S01]  /*72c0*/  FMUL R12, R24.reuse, R16 ;  /* 0x00000010180c7220 */ /* 0x040fe20000400000 */
[----:B------:R-:W-:Y:S01]  /*72d0*/  LOP3.LUT R26, R37, 0xffffe000, RZ, 0xc0, !PT ;  /* 0xffffe000251a7812 */ /* 0x000fe200078ec0ff */
[----:B------:R1:W-:Y:S01]  /*72e0*/  STS.128 [R68+0x10], R4 ;  /* 0x0000100444007388 */ /* 0x0003e20000000c00 */
        /* <DEDUP_REMOVED lines=13> */
[----:B------:R-:W-:Y:S02]  /*73c0*/  F2FP.TF32.F32.PACK_B R12, R12 ;  /* 0x0000000cff0c723e */ /* 0x000fe400024050ff */
[----:B------:R-:W-:Y:S01]  /*73d0*/  F2FP.TF32.F32.PACK_B R13, R13 ;  /* 0x0000000dff0d723e */ /* 0x000fe200024050ff */
[----:B------:R1:W-:Y:S01]  /*73e0*/  STS.128 [R67+0x20], R8 ;  /* 0x0000200843007388 */ /* 0x0003e20000000c00 */
[----:B------:R-:W-:Y:S02]  /*73f0*/  F2FP.TF32.F32.PACK_B R14, R14 ;  /* 0x0000000eff0e723e */ /* 0x000fe400024050ff */
[----:B------:R-:W-:Y:S05]  /*7400*/  F2FP.TF32.F32.PACK_B R15, R15 ;  /* 0x0000000fff0f723e */ /* 0x000fea00024050ff */
[----:B------:R1:W-:Y:S01]  /*7410*/  STS.128 [R63+0x30], R12 ;  /* 0x0000300c3f007388 */ /* 0x0003e20000000c00 */
[----:B------:R-:W-:Y:S01]  /*7420*/  @!PT LDS RZ, [RZ] ;  /* 0x00000000fffff984 */ /* 0x000fe20000000800 */
[----:B------:R-:W-:Y:S01]  /*7430*/  @!PT LDS RZ, [RZ] ;  /* 0x00000000fffff984 */ /* 0x000fe20000000800 */
[----:B------:R-:W-:Y:S01]  /*7440*/  @!PT LDS RZ, [RZ] ;  /* 0x00000000fffff984 */ /* 0x000fe20000000800 */
[----:B------:R-:W-:Y:S01]  /*7450*/  @!PT LDS RZ, [RZ] ;  /* 0x00000000fffff984 */ /* 0x000fe20000000800 */
[----:B------:R3:W-:Y:S07]  /*7460*/  MEMBAR.ALL.CTA ;  /* 0x0000000000007992 */ /* 0x0007ee0000008000 */
[----:B---3--:R-:W3:Y:S02]  /*7470*/  FENCE.VIEW.ASYNC.S ;  /* 0x00000000000073c6 */ /* 0x008ee40000000000 */
[----:B---3--:R-:W-:Y:S06]  /*7480*/  BAR.SYNC.DEFER_BLOCKING 0x1, 0x80 ;  /* 0x0042000000007b1d */ /* 0x008fec0000010000 */
[----:B------:R-:W-:Y:S05]  /*7490*/  @P0 BRA `(.L_x_123) ;  /* 0x00000000003c0947 */ /* 0x000fea0003800000 */
[----:B------:R-:W3:Y:S01]  /*74a0*/  LDCU.64 UR6, c[0x0][0x348] ;  /* 0x00006900ff0677ac */ /* 0x000ee20008000a00 */
[----:B------:R-:W-:Y:S01]  /*74b0*/  UIADD3 UR4, UPT, UPT, UR43, 0x200, URZ ;  /* 0x000002002b047890 */ /* 0x000fe2000fffe0ff */
[----:B------:R-:W-:Y:S01]  /*74c0*/  UMOV UR51, UR36 ;  /* 0x0000002400337c82 */ /* 0x000fe20008000000 */
[----:B------:R-:W-:Y:S02]  /*74d0*/  UIADD3 UR9, UPT, UPT, UR49, 0x40, URZ ;  /* 0x0000004031097890 */ /* 0x000fe4000fffe0ff */
[----:B------:R-:W-:Y:S02]  /*74e0*/  UIADD3 UR8, UPT, UPT, UR43, 0x1200, URZ ;  /* 0x000012002b087890 */ /* 0x000fe4000fffe0ff */
[----:B------:R-:W-:Y:S01]  /*74f0*/  MOV R60, UR4 ;  /* 0x00000004003c7c02 */ /* 0x000fe20008000f00 */
[----:B------:R-:W-:Y:S01]  /*7500*/  UMOV UR10, UR50 ;  /* 0x00000032000a7c82 */ /* 0x000fe20008000000 */
[----:B------:R-:W-:Y:S02]  /*7510*/  UMOV UR11, UR36 ;  /* 0x00000024000b7c82 */ /* 0x000fe40008000000 */
[----:B------:R-:W-:Y:S01]  /*7520*/  R2UR UR48, R60 ;  /* 0x000000003c3072ca */ /* 0x000fe200000e0000 */
[----:B---3--:R-:W-:Y:S04]  /*7530*/  UIADD3 UR4, UP0, UPT, UR6, 0x680, URZ ;  /* 0x0000068006047890 */ /* 0x008fe8000ff1e0ff */
[----:B------:R-:W-:Y:S09]  /*7540*/  UIADD3.X UR5, UPT, UPT, URZ, UR7, URZ, UP0, !UPT ;  /* 0x00000007ff057290 */ /* 0x000ff200087fe4ff */
[----:B------:R3:W-:Y:S01]  /*7550*/  UTMASTG.3D [UR48], [UR4] ;  /* 0x00000030040073b5 */ /* 0x0007e20008010000 */
[----:B------:R3:W-:Y:S01]  /*7560*/  UTMASTG.3D [UR8], [UR4] ;  /* 0x00000008040073b5 */ /* 0x0007e20008010000 */
[----:B------:R0:W-:Y:S01]  /*7570*/  UTMACMDFLUSH ;  /* 0x00000000000079b7 */ /* 0x0001e20000000000 */
[----:B---3--:R-:W-:Y:S04]  /*7580*/  DEPBAR.LE SB0, 0x1 ;  /* 0x000080400000791a */ /* 0x008fe80000000000 */
.L_x_123:
[----:B------:R-:W-:Y:S05]  /*7590*/  BSYNC.RECONVERGENT B0 ;  /* 0x0000000000007941 */ /* 0x000fea0003800200 */
.L_x_122:
[----:B------:R-:W-:Y:S01]  /*75a0*/  BAR.SYNC.DEFER_BLOCKING 0x1, 0x80 ;  /* 0x0042000000007b1d */ /* 0x000fe20000010000 */
[----:B------:R-:W-:Y:S01]  /*75b0*/  ISETP.NE.AND P1, PT, R74, RZ, PT ;  /* 0x000000ff4a00720c */ /* 0x000fe20003f25270 */
[----:B------:R-:W-:Y:S01]  /*75c0*/  UISETP.NE.AND UP0, UPT, UR52, URZ, UPT ;  /* 0x000000ff3400728c */ /* 0x000fe2000bf05270 */
[----:B------:R-:W-:Y:S11]  /*75d0*/  LEA R3, R34, UR43, 0x3 ;  /* 0x0000002b22037c11 */ /* 0x000ff6000f8e18ff */
[----:B------:R-:W-:Y:S01]  /*75e0*/  @P1 SHF.L.U32 R2, R66, 0x1f, RZ ;  /* 0x0000001f42021819 */ /* 0x000fe200000006ff */
[----:B------:R-:W-:Y:S06]  /*75f0*/  BRA.U !UP0, `(.L_x_124) ;  /* 0x0000000108247547 */ /* 0x000fec000b800000 */
[----:B-1----:R-:W-:Y:S01]  /*7600*/  IMAD.U32 R5, RZ, RZ, UR46 ;  /* 0x0000002eff057e24 */ /* 0x002fe2000f8e00ff */
[----:B------:R-:W-:Y:S01]  /*7610*/  MOV R0, UR47 ;  /* 0x0000002f00007c02 */ /* 0x000fe20008000f00 */
[----:B------:R-:W-:Y:S03]  /*7620*/  UIADD3 UR4, UPT, UPT, UR46, 0x1, URZ ;  /* 0x000000012e047890 */ /* 0x000fe6000fffe0ff */
[----:B------:R-:W-:Y:S01]  /*7630*/  @P1 LEA R5, R5, UR43, 0x3 ;  /* 0x0000002b05051c11 */ /* 0x000fe2000f8e18ff */
[----:B------:R-:W-:Y:S04]  /*7640*/  UISETP.NE.AND UP0, UPT, UR4, 0x4, UPT ;  /* 0x000000040400788c */ /* 0x000fe8000bf05270 */
[----:B------:R-:W-:Y:S01]  /*7650*/  @P1 VIADD R5, R5, 0x80 ;  /* 0x0000008005051836 */ /* 0x000fe20000000000 */
[----:B------:R-:W-:Y:S04]  /*7660*/  USEL UR46, UR4, URZ, UP0 ;  /* 0x000000ff042e7287 */ /* 0x000fe80008000000 */
[----:B------:R-:W-:Y:S04]  /*7670*/  @P1 PRMT R0, R0, 0x654, R5 ;  /* 0x0000065400001816 */ /* 0x000fe80000000005 */
[----:B------:R3:W-:Y:S04]  /*7680*/  @P1 SYNCS.ARRIVE.TRANS64.RED.A1T0 RZ, [R0+URZ], RZ ;  /* 0x000000ff00ff19a7 */ /* 0x0007e800081004ff */
.L_x_124:
[----:B------:R-:W4:Y:S01]  /*7690*/  @P1 SYNCS.PHASECHK.TRANS64.TRYWAIT P0, [R3+URZ+0x60], R2 ;  /* 0x00006002030015a7 */ /* 0x000f2200080011ff */
[----:B------:R-:W-:Y:S01]  /*76a0*/  BSSY B1, `(.L_x_125) ;  /* 0x0000016000017945 */ /* 0x000fe20003800000 */
[----:B----4-:R-:W-:Y:S03]  /*76b0*/  @P1 SEL R35, RZ, 0x1, !P0 ;  /* 0x00000001ff231807 */ /* 0x010fe60004000000 */
[----:B------:R-:W-:Y:S05]  /*76c0*/  @!P1 BRA `(.L_x_126) ;  /* 0x00000000004c9947 */ /* 0x000fea0003800000 */
[----:B------:R-:W-:Y:S01]  /*76d0*/  ISETP.NE.AND P0, PT, R35, RZ, PT ;  /* 0x000000ff2300720c */ /* 0x000fe20003f05270 */
[----:B------:R-:W-:Y:S01]  /*76e0*/  BSSY B0, `(.L_x_127) ;  /* 0x000000b000007945 */ /* 0x000fe20003800000 */
[----:B------:R-:W-:Y:S11]  /*76f0*/  ISETP.NE.AND P1, PT, R76, RZ, PT ;  /* 0x000000ff4c00720c */ /* 0x000ff60003f25270 */
[----:B------:R-:W-:Y:S02]  /*7700*/  @!UPT UIADD3 URZ, UPT, UPT, URZ, URZ, URZ ;  /* 0x000000fffffff290 */ /* 0x000fe4000fffe0ff */
[C---:B-1----:R-:W-:Y:S01]  /*7710*/  @P1 IMAD R6, R34.reuse, 0x2000, R69 ;  /* 0x0000200022061824 */ /* 0x042fe200078e0245 */
[C---:B------:R-:W-:Y:S01]  /*7720*/  @P1 LEA R4, R34.reuse, R67, 0xd ;  /* 0x0000004322041211 */ /* 0x040fe200078e68ff */
[C---:B------:R-:W-:Y:S02]  /*7730*/  @P1 IMAD R5, R34.reuse, 0x2000, R68 ;  /* 0x0000200022051824 */ /* 0x040fe400078e0244 */
[----:B------:R-:W-:Y:S01]  /*7740*/  @P1 IMAD R2, R34, 0x2000, R63 ;  /* 0x0000200022021824 */ /* 0x000fe200078e023f */
[----:B------:R-:W-:Y:S06]  /*7750*/  @P0 BRA `(.L_x_128) ;  /* 0x00000000000c0947 */ /* 0x000fec0003800000 */
[----:B---3--:R-:W-:Y:S04]  /*7760*/  SHF.L.U32 R0, R66, 0x1f, RZ ;  /* 0x0000001f42007819 */ /* 0x008fe800000006ff */
[----:B------:R-:W1:Y:S02]  /*7770*/  SYNCS.PHASECHK.TRANS64.TRYWAIT P0, [R3+URZ+0x60], R0 ;  /* 0x00006000030075a7 */ /* 0x000e6400080011ff */
[----:B-1----:R-:W-:Y:S05]  /*7780*/  @!P0 BRA `(.L_x_129) ;  /* 0x0000002800f48947 */ /* 0x002fea0003800000 */
.L_x_128:
[----:B------:R-:W-:Y:S05]  /*7790*/  BSYNC B0 ;  /* 0x0000000000007941 */ /* 0x000fea0003800000 */
.L_x_127:
[----:B------:R-:W-:Y:S02]  /*77a0*/  ISETP.NE.AND P0, PT, R76, RZ, PT ;  /* 0x000000ff4c00720c */ /* 0x000fe40003f05270 */
[----:B------:R-:W-:Y:S11]  /*77b0*/  IADD3 R34, PT, PT, R34, 0x1, RZ ;  /* 0x0000000122227810 */ /* 0x000ff60007ffe0ff */
[----:B------:R4:W1:Y:S04]  /*77c0*/  @P0 LDS.128 R48, [R6] ;  /* 0x0000000006300984 */ /* 0x0008680000000c00 */
[----:B------:R4:W1:Y:S04]  /*77d0*/  @P0 LDS.128 R44, [R5+0x10] ;  /* 0x00001000052c0984 */ /* 0x0008680000000c00 */
[----:B------:R4:W1:Y:S04]  /*77e0*/  @P0 LDS.128 R40, [R4+0x20] ;  /* 0x0000200004280984 */ /* 0x0008680000000c00 */
[----:B------:R4:W1:Y:S02]  /*77f0*/  @P0 LDS.128 R36, [R2+0x30] ;  /* 0x0000300002240984 */ /* 0x0008640000000c00 */
.L_x_126:
[----:B------:R-:W-:Y:S05]  /*7800*/  BSYNC B1 ;  /* 0x0000000000017941 */ /* 0x000fea0003800000 */
.L_x_125:
[----:B-1-3--:R-:W-:Y:S05]  /*7810*/  VIADD R0, R25, 0x10 ;  /* 0x0000001019007836 */ /* 0x00afea0000000000 */
[----:B------:R-:W-:Y:S04]  /*7820*/  SHF.R.U32.HI R0, RZ, 0x15, R0 ;  /* 0x00000015ff007819 */ /* 0x000fe80000011600 */
[----:B------:R-:W-:Y:S11]  /*7830*/  LOP3.LUT P0, RZ, R0, 0x3, R57, 0x48, !PT ;  /* 0x0000000300ff7812 */ /* 0x000ff60007804839 */
[----:B------:R-:W-:Y:S02]  /*7840*/  @!UPT UIADD3 URZ, UPT, UPT, URZ, URZ, URZ ;  /* 0x000000fffffff290 */ /* 0x000fe4000fffe0ff */
[----:B------:R-:W-:Y:S05]  /*7850*/  @!P0 BRA `(.L_x_130) ;  /* 0x0000000000408947 */ /* 0x000fea0003800000 */
[----:B------:R-:W1:Y:S01]  /*7860*/  LDCU.64 UR8, c[0x4][0x70] ;  /* 0x01000e00ff0877ac */ /* 0x000e620008000a00 */
[----:B------:R-:W-:Y:S01]  /*7870*/  MOV R3, 0x0 ;  /* 0x0000000000037802 */ /* 0x000fe20000000f00 */
[----:B------:R-:W-:Y:S02]  /*7880*/  HFMA2 R12, -RZ, RZ, 0, 5.9604644775390625e-08 ;  /* 0x00000001ff0c7431 */ /* 0x000fe400000001ff */
[----:B------:R-:W-:Y:S02]  /*7890*/  IMAD.MOV.U32 R8, RZ, RZ, 0x192 ;  /* 0x00000192ff087424 */ /* 0x000fe400078e00ff */
[----:B------:R-:W-:Y:S01]  /*78a0*/  IMAD.MOV.U32 R13, RZ, RZ, RZ ;  /* 0x000000ffff0d7224 */ /* 0x000fe200078e00ff */
[----:B------:R-:W3:Y:S01]  /*78b0*/  LDCU.64 UR6, c[0x4][0x78] ;  /* 0x01000f00ff0677ac */ /* 0x000ee20008000a00 */
[----:B----4-:R-:W4:Y:S01]  /*78c0*/  LDC.64 R2, c[0x4][R3] ;  /* 0x0100000003027b82 */ /* 0x010f220000000a00 */
[----:B------:R-:W5:Y:S01]  /*78d0*/  LDCU.64 UR4, c[0x4][0x10] ;  /* 0x01000200ff0477ac */ /* 0x000f620008000a00 */
[----:B-1----:R-:W-:Y:S01]  /*78e0*/  MOV R5, UR9 ;  /* 0x0000000900057c02 */ /* 0x002fe20008000f00 */
[----:B------:R-:W-:Y:S01]  /*78f0*/  IMAD.U32 R4, RZ, RZ, UR8 ;  /* 0x00000008ff047e24 */ /* 0x000fe2000f8e00ff */
[----:B---3--:R-:W-:Y:S01]  /*7900*/  MOV R7, UR7 ;  /* 0x0000000700077c02 */ /* 0x008fe20008000f00 */
[----:B------:R-:W-:Y:S01]  /*7910*/  IMAD.U32 R6, RZ, RZ, UR6 ;  /* 0x00000006ff067e24 */ /* 0x000fe2000f8e00ff */
[----:B-----5:R-:W-:Y:S01]  /*7920*/  MOV R11, UR5 ;  /* 0x00000005000b7c02 */ /* 0x020fe20008000f00 */
[----:B------:R-:W-:Y:S02]  /*7930*/  IMAD.U32 R10, RZ, RZ, UR4 ;  /* 0x00000004ff0a7e24 */ /* 0x000fe4000f8e00ff */
[----:B------:R-:W-:Y:S07]  /*7940*/  LEPC R20, `(.L_x_130) ;  /* 0x000000001014794e */ /* 0x000fee0000000000 */
[----:B--2-4-:R-:W-:Y:S05]  /*7950*/  CALL.ABS.NOINC R2 ;  /* 0x0000000002007343 */ /* 0x014fea0003c00000 */
.L_x_130:
[----:B------:R-:W-:Y:S01]  /*7960*/  ISETP.NE.AND P6, PT, R74, RZ, PT ;  /* 0x000000ff4a00720c */ /* 0x000fe20003fc5270 */
[----:B------:R-:W-:Y:S05]  /*7970*/  WARPSYNC.ALL ;  /* 0x0000000000007948 */ /* 0x000fea0003800000 */
[----:B------:R-:W-:Y:S01]  /*7980*/  R2UR UR4, R25 ;  /* 0x00000000190472ca */ /* 0x000fe200000e0000 */
[----:B------:R-:W-:Y:S01]  /*7990*/  IMAD.U32 R77, RZ, RZ, UR46 ;  /* 0x0000002eff4d7e24 */ /* 0x000fe2000f8e00ff */
[----:B------:R-:W-:Y:S01]  /*79a0*/  LOP3.LUT R20, R48, 0xffffe000, RZ, 0xc0, !PT ;  /* 0xffffe00030147812 */ /* 0x000fe200078ec0ff */
[----:B------:R-:W-:Y:S01]  /*79b0*/  BSSY.RECONVERGENT B0, `(.L_x_131) ;  /* 0x0000063000007945 */ /* 0x000fe20003800200 */
[----:B------:R-:W-:Y:S02]  /*79c0*/  LOP3.LUT R21, R49, 0xffffe000, RZ, 0xc0, !PT ;  /* 0xffffe00031157812 */ /* 0x000fe400078ec0ff */
[----:B------:R-:W-:Y:S02]  /*79d0*/  LOP3.LUT R26, R51, 0xffffe000, RZ, 0xc0, !PT ;  /* 0xffffe000331a7812 */ /* 0x000fe400078ec0ff */
[----:B------:R-:W-:Y:S01]  /*79e0*/  @P6 LEA R0, R77, UR43, 0x3 ;  /* 0x0000002b4d006c11 */ /* 0x000fe2000f8e18ff */
[----:B------:R-:W-:Y:S01]  /*79f0*/  IMAD.U32 R77, RZ, RZ, UR47 ;  /* 0x0000002fff4d7e24 */ /* 0x000fe2000f8e00ff */
[----:B------:R-:W-:Y:S02]  /*7a00*/  LOP3.LUT R33, R44, 0xffffe000, RZ, 0xc0, !PT ;  /* 0xffffe0002c217812 */ /* 0x000fe400078ec0ff */
[----:B------:R-:W-:Y:S01]  /*7a10*/  LOP3.LUT R32, R45, 0xffffe000, RZ, 0xc0, !PT ;  /* 0xffffe0002d207812 */ /* 0x000fe200078ec0ff */
[----:B----4-:R-:W1:Y:S01]  /*7a20*/  LDTM.x16 R4, tmem[UR4+0x10] ;  /* 0x00001004000479ee */ /* 0x010e620008240000 */
[----:B------:R-:W-:Y:S01]  /*7a30*/  ISETP.NE.AND P0, PT, R71, RZ, PT ;  /* 0x000000ff4700720c */ /* 0x000fe20003f05270 */
[----:B------:R-:W-:Y:S05]  /*7a40*/  @P6 VIADD R0, R0, 0x80 ;  /* 0x0000008000006836 */ /* 0x000fea0000000000 */
[----:B------:R-:W-:Y:S01]  /*7a50*/  @P6 PRMT R77, R77, 0x654, R0 ;  /* 0x000006544d4d6816 */ /* 0x000fe20000000000 */
[C---:B-1----:R-:W-:Y:S01]  /*7a60*/  FMUL R0, R24.reuse, R4 ;  /* 0x0000000418007220 */ /* 0x042fe20000400000 */
[C---:B------:R-:W-:Y:S01]  /*7a70*/  FMUL R2, R24.reuse, R5 ;  /* 0x0000000518027220 */ /* 0x040fe20000400000 */
[C---:B------:R-:W-:Y:S01]  /*7a80*/  FMUL R3, R24.reuse, R6 ;  /* 0x0000000618037220 */ /* 0x040fe20000400000 */
[----:B------:R-:W-:Y:S01]  /*7a90*/  FMUL R7, R24, R7 ;  /* 0x0000000718077220 */ /* 0x000fe20000400000 */
[C---:B------:R-:W-:Y:S01]  /*7aa0*/  FFMA R28, R27.reuse, R20, R0 ;  /* 0x000000141b1c7223 */ /* 0x040fe20000000000 */
[----:B------:R-:W-:Y:S01]  /*7ab0*/  LOP3.LUT R20, R50, 0xffffe000, RZ, 0xc0, !PT ;  /* 0xffffe00032147812 */ /* 0x000fe200078ec0ff */
[C---:B------:R-:W-:Y:S01]  /*7ac0*/  FFMA R29, R27.reuse, R21, R2 ;  /* 0x000000151b1d7223 */ /* 0x040fe20000000002 */
[----:B------:R-:W-:Y:S01]  /*7ad0*/  LOP3.LUT R21, R40, 0xffffe000, RZ, 0xc0, !PT ;  /* 0xffffe00028157812 */ /* 0x000fe200078ec0ff */
[----:B------:R-:W-:Y:S01]  /*7ae0*/  FMUL R4, R24, R8 ;  /* 0x0000000818047220 */ /* 0x000fe20000400000 */
[----:B------:R-:W-:Y:S01]  /*7af0*/  F2FP.TF32.F32.PACK_B R28, R28 ;  /* 0x0000001cff1c723e */ /* 0x000fe200024050ff */
[C---:B------:R-:W-:Y:S01]  /*7b00*/  FFMA R30, R27.reuse, R20, R3 ;  /* 0x000000141b1e7223 */ /* 0x040fe20000000003 */
        /* <DEDUP_REMOVED lines=8> */
[----:B------:R-:W-:Y:S01]  /*7b90*/  F2FP.TF32.F32.PACK_B R31, R31 ;  /* 0x0000001fff1f723e */ /* 0x000fe200024050ff */
[C---:B------:R-:W-:Y:S01]  /*7ba0*/  FFMA R4, R27.reuse, R33, R4 ;  /* 0x000000211b047223 */ /* 0x040fe20000000004 */
[C---:B------:R-:W-:Y:S01]  /*7bb0*/  FFMA R5, R27.reuse, R32, R5 ;  /* 0x000000201b057223 */ /* 0x040fe20000000005 */
[C---:B------:R-:W-:Y:S01]  /*7bc0*/  FFMA R6, R27.reuse, R20, R6 ;  /* 0x000000141b067223 */ /* 0x040fe20000000006 */
[----:B------:R-:W-:Y:S01]  /*7bd0*/  FFMA R7, R27, R26, R11 ;  /* 0x0000001a1b077223 */ /* 0x000fe2000000000b */
[----:B------:R1:W-:Y:S01]  /*7be0*/  STS.128 [R69+0x2000], R28 ;  /* 0x0020001c45007388 */ /* 0x0003e20000000c00 */
[----:B------:R-:W-:Y:S01]  /*7bf0*/  LOP3.LUT R32, R41, 0xffffe000, RZ, 0xc0, !PT ;  /* 0xffffe00029207812 */ /* 0x000fe200078ec0ff */
[----:B------:R-:W-:Y:S01]  /*7c00*/  FMUL R8, R24, R12 ;  /* 0x0000000c18087220 */ /* 0x000fe20000400000 */
[----:B------:R-:W-:Y:S01]  /*7c10*/  LOP3.LUT R33, R42, 0xffffe000, RZ, 0xc0, !PT ;  /* 0xffffe0002a217812 */ /* 0x000fe200078ec0ff */
[C---:B------:R-:W-:Y:S01]  /*7c20*/  FMUL R9, R24.reuse, R13 ;  /* 0x0000000d18097220 */ /* 0x040fe20000400000 */
[----:B------:R-:W-:Y:S01]  /*7c30*/  LOP3.LUT R20, R43, 0xffffe000, RZ, 0xc0, !PT ;  /* 0xffffe0002b147812 */ /* 0x000fe200078ec0ff */
[C---:B------:R-:W-:Y:S01]  /*7c40*/  FMUL R10, R24.reuse, R14 ;  /* 0x0000000e180a7220 */ /* 0x040fe20000400000 */
        /* <DEDUP_REMOVED lines=30> */
[----:B------:R-:W-:Y:S02]  /*7e30*/  F2FP.TF32.F32.PACK_B R15, R15 ;  /* 0x0000000fff0f723e */ /* 0x000fe400024050ff */
[----:B------:R-:W-:Y:S02]  /*7e40*/  LEA R0, R34, UR43, 0x3 ;  /* 0x0000002b22007c11 */ /* 0x000fe4000f8e18ff */
[----:B------:R-:W-:Y:S01]  /*7e50*/  @P6 SHF.L.U32 R3, R66, 0x1f, RZ ;  /* 0x0000001f42036819 */ /* 0x000fe200000006ff */
        /* <DEDUP_REMOVED lines=10> */
[----:B------:R-:W-:Y:S02]  /*7f00*/  UIADD3 UR13, UPT, UPT, UR49, 0x10, URZ ;  /* 0x00000010310d7890 */ /* 0x000fe4000fffe0ff */
[----:B------:R-:W-:Y:S01]  /*7f10*/  UIADD3 UR12, UPT, UPT, UR43, 0x2200, URZ ;  /* 0x000022002b0c7890 */ /* 0x000fe2000fffe0ff */
[----:B------:R-:W-:Y:S01]  /*7f20*/  UMOV UR14, UR50 ;  /* 0x00000032000e7c82 */ /* 0x000fe20008000000 */
[----:B------:R-:W-:Y:S01]  /*7f30*/  UMOV UR15, UR36 ;  /* 0x00000024000f7c82 */ /* 0x000fe20008000000 */
[----:B------:R-:W-:Y:S02]  /*7f40*/  UIADD3 UR9, UPT, UPT, UR49, 0x50, URZ ;  /* 0x0000005031097890 */ /* 0x000fe4000fffe0ff */
[----:B------:R-:W-:Y:S01]  /*7f50*/  UIADD3 UR8, UPT, UPT, UR43, 0x3200, URZ ;  /* 0x000032002b087890 */ /* 0x000fe2000fffe0ff */
[----:B------:R-:W-:Y:S01]  /*7f60*/  UMOV UR10, UR50 ;  /* 0x00000032000a7c82 */ /* 0x000fe20008000000 */
[----:B------:R-:W-:Y:S01]  /*7f70*/  UMOV UR11, UR36 ;  /* 0x00000024000b7c82 */ /* 0x000fe20008000000 */
[----:B---3--:R-:W-:Y:S04]  /*7f80*/  UIADD3 UR4, UP0, UPT, UR6, 0x680, URZ ;  /* 0x0000068006047890 */ /* 0x008fe8000ff1e0ff */
[----:B------:R-:W-:Y:S09]  /*7f90*/  UIADD3.X UR5, UPT, UPT, URZ, UR7, URZ, UP0, !UPT ;  /* 0x00000007ff057290 */ /* 0x000ff200087fe4ff */
[----:B------:R3:W-:Y:S01]  /*7fa0*/  UTMASTG.3D [UR12], [UR4] ;  /* 0x0000000c040073b5 */ /* 0x0007e20008010000 */
[----:B------:R3:W-:Y:S01]  /*7fb0*/  UTMASTG.3D [UR8], [UR4] ;  /* 0x00000008040073b5 */ /* 0x0007e20008010000 */
[----:B------:R0:W-:Y:S01]  /*7fc0*/  UTMACMDFLUSH ;  /* 0x00000000000079b7 */ /* 0x0001e20000000000 */
[----:B---3--:R-:W-:Y:S04]  /*7fd0*/  DEPBAR.LE SB0, 0x1 ;  /* 0x000080400000791a */ /* 0x008fe80000000000 */
.L_x_132:
[----:B------:R-:W-:Y:S05]  /*7fe0*/  BSYNC.RECONVERGENT B0 ;  /* 0x0000000000007941 */ /* 0x000fea0003800200 */
.L_x_131:
[----:B------:R-:W-:Y:S01]  /*7ff0*/  BAR.SYNC.DEFER_BLOCKING 0x1, 0x80 ;  /* 0x0042000000007b1d */ /* 0x000fe20000010000 */
[----:B------:R-:W-:Y:S04]  /*8000*/  UIADD3 UR4, UPT, UPT, UR46, 0x1, URZ ;  /* 0x000000012e047890 */ /* 0x000fe8000fffe0ff */
[----:B------:R-:W-:Y:S04]  /*8010*/  UISETP.NE.AND UP0, UPT, UR4, 0x4, UPT ;  /* 0x000000040400788c */ /* 0x000fe8000bf05270 */
[----:B------:R-:W-:Y:S01]  /*8020*/  USEL UR44, UR4, URZ, UP0 ;  /* 0x000000ff042c7287 */ /* 0x000fe20008000000 */
[----:B------:R3:W-:Y:S01]  /*8030*/  @P6 SYNCS.ARRIVE.TRANS64.RED.A1T0 RZ, [R77+URZ], RZ ;  /* 0x000000ff4dff69a7 */ /* 0x0007e200081004ff */
[----:B------:R-:W-:Y:S01]  /*8040*/  BSSY B1, `(.L_x_133) ;  /* 0x0000017000017945 */ /* 0x000fe20003800000 */
[----:B------:R-:W4:Y:S02]  /*8050*/  @P6 SYNCS.PHASECHK.TRANS64.TRYWAIT P0, [R0+URZ+0x60], R3 ;  /* 0x00006003000065a7 */ /* 0x000f2400080011ff */
[----:B----4-:R-:W-:Y:S01]  /*8060*/  @P6 SEL R35, RZ, 0x1, !P0 ;  /* 0x00000001ff236807 */ /* 0x010fe20004000000 */
[----:B---3--:R-:W-:Y:S06]  /*8070*/  @!P6 BRA `(.L_x_134) ;  /* 0x00000000004ce947 */ /* 0x008fec0003800000 */
        /* <DEDUP_REMOVED lines=9> */
[----:B------:R-:W-:Y:S04]  /*8110*/  SHF.L.U32 R7, R66, 0x1f, RZ ;  /* 0x0000001f42077819 */ /* 0x000fe800000006ff */
[----:B------:R-:W1:Y:S02]  /*8120*/  SYNCS.PHASECHK.TRANS64.TRYWAIT P0, [R0+URZ+0x60], R7 ;  /* 0x00006007000075a7 */ /* 0x000e6400080011ff */
[----:B-1----:R-:W-:Y:S05]  /*8130*/  @!P0 BRA `(.L_x_137) ;  /* 0x00000020009c8947 */ /* 0x002fea0003800000 */
.L_x_136:
[----:B------:R-:W-:Y:S05]  /*8140*/  BSYNC B0 ;  /* 0x0000000000007941 */ /* 0x000fea0003800000 */
.L_x_135:
[----:B------:R-:W-:Y:S02]  /*8150*/  ISETP.NE.AND P0, PT, R76, RZ, PT ;  /* 0x000000ff4c00720c */ /* 0x000fe40003f05270 */
[----:B------:R-:W-:Y:S11]  /*8160*/  IADD3 R34, PT, PT, R34, 0x1, RZ ;  /* 0x0000000122227810 */ /* 0x000ff60007ffe0ff */
[----:B------:R3:W4:Y:S04]  /*8170*/  @P0 LDS.128 R48, [R5] ;  /* 0x0000000005300984 */ /* 0x0007280000000c00 */
[----:B------:R3:W1:Y:S04]  /*8180*/  @P0 LDS.128 R44, [R4+0x10] ;  /* 0x00001000042c0984 */ /* 0x0006680000000c00 */
[----:B------:R3:W1:Y:S04]  /*8190*/  @P0 LDS.128 R40, [R3+0x20] ;  /* 0x0000200003280984 */ /* 0x0006680000000c00 */
[----:B------:R3:W1:Y:S02]  /*81a0*/  @P0 LDS.128 R36, [R2+0x30] ;  /* 0x0000300002240984 */ /* 0x0006640000000c00 */
.L_x_134:
[----:B------:R-:W-:Y:S05]  /*81b0*/  BSYNC B1 ;  /* 0x0000000000017941 */ /* 0x000fea0003800000 */
.L_x_133:
[----:B-1----:R-:W-:Y:S05]  /*81c0*/  VIADD R0, R25, 0x20 ;  /* 0x0000002019007836 */ /* 0x002fea0000000000 */
[----:B------:R-:W-:Y:S04]  /*81d0*/  SHF.R.U32.HI R0, RZ, 0x15, R0 ;  /* 0x00000015ff007819 */ /* 0x000fe80000011600 */
[----:B------:R-:W-:Y:S11]  /*81e0*/  LOP3.LUT P0, RZ, R0, 0x3, R57, 0x48, !PT ;  /* 0x0000000300ff7812 */ /* 0x000ff60007804839 */
[----:B------:R-:W-:Y:S02]  /*81f0*/  @!UPT UIADD3 URZ, UPT, UPT, URZ, URZ, URZ ;  /* 0x000000fffffff290 */ /* 0x000fe4000fffe0ff */
[----:B------:R-:W-:Y:S05]  /*8200*/  @!P0 BRA `(.L_x_138) ;  /* 0x0000000000408947 */ /* 0x000fea0003800000 */
[----:B------:R-:W1:Y:S01]  /*8210*/  LDCU.64 UR8, c[0x4][0x70] ;  /* 0x01000e00ff0877ac */ /* 0x000e620008000a00 */
[----:B---3--:R-:W-:Y:S01]  /*8220*/  MOV R3, 0x0 ;  /* 0x0000000000037802 */ /* 0x008fe20000000f00 */
[----:B------:R-:W-:Y:S02]  /*8230*/  HFMA2 R12, -RZ, RZ, 0, 5.9604644775390625e-08 ;  /* 0x00000001ff0c7431 */ /* 0x000fe400000001ff */
[----:B------:R-:W-:Y:S02]  /*8240*/  IMAD.MOV.U32 R8, RZ, RZ, 0x192 ;  /* 0x00000192ff087424 */ /* 0x000fe400078e00ff */
[----:B------:R-:W-:Y:S01]  /*8250*/  IMAD.MOV.U32 R13, RZ, RZ, RZ ;  /* 0x000000ffff0d7224 */ /* 0x000fe200078e00ff */
[----:B------:R-:W3:Y:S01]  /*8260*/  LDCU.64 UR6, c[0x4][0x78] ;  /* 0x01000f00ff0677ac */ /* 0x000ee20008000a00 */
[----:B------:R-:W2:Y:S01]  /*8270*/  LDC.64 R2, c[0x4][R3] ;  /* 0x0100000003027b82 */ /* 0x000ea20000000a00 */
        /* <DEDUP_REMOVED lines=9> */
.L_x_138:
[----:B------:R-:W-:Y:S01]  /*8310*/  ISETP.NE.AND P6, PT, R74, RZ, PT ;  /* 0x000000ff4a00720c */ /* 0x000fe20003fc5270 */
[----:B------:R-:W-:Y:S05]  /*8320*/  WARPSYNC.ALL ;  /* 0x0000000000007948 */ /* 0x000fea0003800000 */
[----:B------:R-:W-:Y:S01]  /*8330*/  R2UR UR4, R25 ;  /* 0x00000000190472ca */ /* 0x000fe200000e0000 */
[----:B------:R-:W-:Y:S01]  /*8340*/  IMAD.U32 R77, RZ, RZ, UR44 ;  /* 0x0000002cff4d7e24 */ /* 0x000fe2000f8e00ff */
[----:B----4-:R-:W-:Y:S01]  /*8350*/  LOP3.LUT R20, R48, 0xffffe000, RZ, 0xc0, !PT ;  /* 0xffffe00030147812 */ /* 0x010fe200078ec0ff */
[----:B------:R-:W-:Y:S01]  /*8360*/  BSSY.RECONVERGENT B0, `(.L_x_139) ;  /* 0x0000063000007945 */ /* 0x000fe20003800200 */
[----:B------:R-:W-:Y:S02]  /*8370*/  LOP3.LUT R21, R49, 0xffffe000, RZ, 0xc0, !PT ;  /* 0xffffe00031157812 */ /* 0x000fe400078ec0ff */
[----:B------:R-:W-:Y:S02]  /*8380*/  LOP3.LUT R26, R51, 0xffffe000, RZ, 0xc0, !PT ;  /* 0xffffe000331a7812 */ /* 0x000fe400078ec0ff */
[----:B------:R-:W-:Y:S01]  /*8390*/  @P6 LEA R0, R77, UR43, 0x3 ;  /* 0x0000002b4d006c11 */ /* 0x000fe2000f8e18ff */
[----:B------:R-:W-:Y:S01]  /*83a0*/  IMAD.U32 R77, RZ, RZ, UR47 ;  /* 0x0000002fff4d7e24 */ /* 0x000fe2000f8e00ff */
[----:B------:R-:W-:Y:S02]  /*83b0*/  LOP3.LUT R33, R44, 0xffffe000, RZ, 0xc0, !PT ;  /* 0xffffe0002c217812 */ /* 0x000fe400078ec0ff */
[----:B------:R-:W-:Y:S01]  /*83c0*/  LOP3.LUT R32, R45, 0xffffe000, RZ, 0xc0, !PT ;  /* 0xffffe0002d207812 */ /* 0x000fe200078ec0ff */
[----:B---3--:R-:W1:Y:S01]  /*83d0*/  LDTM.x16 R4, tmem[UR4+0x20] ;  /* 0x00002004000479ee */ /* 0x008e620008240000 */
        /* <DEDUP_REMOVED lines=91> */
.L_x_140:
[----:B------:R-:W-:Y:S05]  /*8990*/  BSYNC.RECONVERGENT B0 ;  /* 0x0000000000007941 */ /* 0x000fea0003800200 */
.L_x_139:
        /* <DEDUP_REMOVED lines=21> */
.L_x_144:
[----:B------:R-:W-:Y:S05]  /*8af0*/  BSYNC B0 ;  /* 0x0000000000007941 */ /* 0x000fea0003800000 */
.L_x_143:
[----:B------:R-:W-:Y:S11]  /*8b00*/  ISETP.NE.AND P0, PT, R76, RZ, PT ;  /* 0x000000ff4c00720c */ /* 0x000ff60003f05270 */
[----:B------:R-:W-:Y:S02]  /*8b10*/  @!UPT UIADD3 URZ, UPT, UPT, URZ, URZ, URZ ;  /* 0x000000fffffff290 */ /* 0x000fe4000fffe0ff */
[----:B------:R3:W4:Y:S04]  /*8b20*/  @P0 LDS.128 R48, [R4] ;  /* 0x0000000004300984 */ /* 0x0007280000000c00 */
[----:B------:R3:W1:Y:S04]  /*8b30*/  @P0 LDS.128 R44, [R3+0x10] ;  /* 0x00001000032c0984 */ /* 0x0006680000000c00 */
[----:B------:R3:W1:Y:S04]  /*8b40*/  @P0 LDS.128 R40, [R2+0x20] ;  /* 0x0000200002280984 */ /* 0x0006680000000c00 */
[----:B------:R3:W1:Y:S02]  /*8b50*/  @P0 LDS.128 R36, [R34+0x30] ;  /* 0x0000300022240984 */ /* 0x0006640000000c00 */
.L_x_142:
[----:B------:R-:W-:Y:S05]  /*8b60*/  BSYNC B1 ;  /* 0x0000000000017941 */ /* 0x000fea0003800000 */
.L_x_141:
        /* <DEDUP_REMOVED lines=21> */
.L_x_146:
[----:B------:R-:W-:Y:S01]  /*8cc0*/  ISETP.NE.AND P0, PT, R71, RZ, PT ;  /* 0x000000ff4700720c */ /* 0x000fe20003f05270 */
[----:B------:R-:W-:Y:S05]  /*8cd0*/  WARPSYNC.ALL ;  /* 0x0000000000007948 */ /* 0x000fea0003800000 */
[----:B------:R-:W-:Y:S01]  /*8ce0*/  R2UR UR4, R25 ;  /* 0x00000000190472ca */ /* 0x000fe200000e0000 */
[----:B------:R-:W-:Y:S01]  /*8cf0*/  VIADD R75, R75, 0xf0 ;  /* 0x000000f04b4b7836 */ /* 0x000fe20000000000 */
[----:B----4-:R-:W-:Y:S01]  /*8d00*/  LOP3.LUT R0, R48, 0xffffe000, RZ, 0xc0, !PT ;  /* 0xffffe00030007812 */ /* 0x010fe200078ec0ff */
[----:B------:R-:W-:Y:S01]  /*8d10*/  BSSY.RECONVERGENT B0, `(.L_x_147) ;  /* 0x000005f000007945 */ /* 0x000fe20003800200 */
[----:B---3--:R-:W-:Y:S02]  /*8d20*/  LOP3.LUT R2, R49, 0xffffe000, RZ, 0xc0, !PT ;  /* 0xffffe00031027812 */ /* 0x008fe400078ec0ff */
[----:B------:R-:W-:Y:S02]  /*8d30*/  LOP3.LUT R3, R50, 0xffffe000, RZ, 0xc0, !PT ;  /* 0xffffe00032037812 */ /* 0x000fe400078ec0ff */
[----:B------:R-:W-:Y:S02]  /*8d40*/  LOP3.LUT R20, R51, 0xffffe000, RZ, 0xc0, !PT ;  /* 0xffffe00033147812 */ /* 0x000fe400078ec0ff */
[----:B------:R-:W-:Y:S02]  /*8d50*/  LOP3.LUT R21, R44, 0xffffe000, RZ, 0xc0, !PT ;  /* 0xffffe0002c157812 */ /* 0x000fe400078ec0ff */
[----:B------:R-:W-:Y:S01]  /*8d60*/  LOP3.LUT R26, R45, 0xffffe000, RZ, 0xc0, !PT ;  /* 0xffffe0002d1a7812 */ /* 0x000fe200078ec0ff */
[----:B------:R-:W1:Y:S01]  /*8d70*/  LDTM.x16 R4, tmem[UR4+0x30] ;  /* 0x00003004000479ee */ /* 0x000e620008240000 */
[----:B------:R-:W-:Y:S01]  /*8d80*/  LOP3.LUT R29, R46, 0xffffe000, RZ, 0xc0, !PT ;  /* 0xffffe0002e1d7812 */ /* 0x000fe200078ec0ff */
[----:B------:R-:W-:Y:S01]  /*8d90*/  NOP ;  /* 0x0000000000007918 */ /* 0x000fe20000000000 */
[----:B------:R-:W-:Y:S02]  /*8da0*/  LOP3.LUT R28, R47, 0xffffe000, RZ, 0xc0, !PT ;  /* 0xffffe0002f1c7812 */ /* 0x000fe400078ec0ff */
[----:B------:R-:W-:Y:S02]  /*8db0*/  LOP3.LUT R75, R75, 0xfefffff8, RZ, 0xc0, !PT ;  /* 0xfefffff84b4b7812 */ /* 0x000fe400078ec0ff */
[----:B------:R-:W-:Y:S02]  /*8dc0*/  LOP3.LUT R31, R40, 0xffffe000, RZ, 0xc0, !PT ;  /* 0xffffe000281f7812 */ /* 0x000fe400078ec0ff */
[----:B------:R-:W-:Y:S01]  /*8dd0*/  LOP3.LUT R30, R41, 0xffffe000, RZ, 0xc0, !PT ;  /* 0xffffe000291e7812 */ /* 0x000fe200078ec0ff */
[----:B-1----:R1:W-:Y:S01]  /*8de0*/  SYNCS.ARRIVE.TRANS64.RED.A1T0 RZ, [R75+URZ], RZ ;  /* 0x000000ff4bff79a7 */ /* 0x0023e200081004ff */
[----:B------:R-:W-:Y:S02]  /*8df0*/  LOP3.LUT R33, R42, 0xffffe000, RZ, 0xc0, !PT ;  /* 0xffffe0002a217812 */ /* 0x000fe400078ec0ff */
[----:B------:R-:W-:Y:S02]  /*8e00*/  LOP3.LUT R32, R43, 0xffffe000, RZ, 0xc0, !PT ;  /* 0xffffe0002b207812 */ /* 0x000fe400078ec0ff */
[----:B------:R-:W-:Y:S02]  /*8e10*/  LOP3.LUT R35, R36, 0xffffe000, RZ, 0xc0, !PT ;  /* 0xffffe00024237812 */ /* 0x000fe400078ec0ff */
[----:B------:R-:W-:Y:S02]  /*8e20*/  LOP3.LUT R34, R37, 0xffffe000, RZ, 0xc0, !PT ;  /* 0xffffe00025227812 */ /* 0x000fe400078ec0ff */
[----:B------:R-:W-:Y:S02]  /*8e30*/  LOP3.LUT R37, R38, 0xffffe000, RZ, 0xc0, !PT ;  /* 0xffffe00026257812 */ /* 0x000fe400078ec0ff */
[----:B------:R-:W-:Y:S01]  /*8e40*/  LOP3.LUT R36, R39, 0xffffe000, RZ, 0xc0, !PT ;  /* 0xffffe00027247812 */ /* 0x000fe200078ec0ff */
[C---:B------:R-:W-:Y:S01]  /*8e50*/  FMUL R4, R24.reuse, R4 ;  /* 0x0000000418047220 */ /* 0x040fe20000400000 */
[C---:B------:R-:W-:Y:S01]  /*8e60*/  FMUL R5, R24.reuse, R5 ;  /* 0x0000000518057220 */ /* 0x040fe20000400000 */
[C---:B------:R-:W-:Y:S01]  /*8e70*/  FMUL R6, R24.reuse, R6 ;  /* 0x0000000618067220 */ /* 0x040fe20000400000 */
[C---:B------:R-:W-:Y:S01]  /*8e80*/  FMUL R7, R24.reuse, R7 ;  /* 0x0000000718077220 */ /* 0x040fe20000400000 */
[C---:B------:R-:W-:Y:S01]  /*8e90*/  FFMA R4, R27.reuse, R0, R4 ;  /* 0x000000001b047223 */ /* 0x040fe20000000004 */
[C---:B------:R-:W-:Y:S01]  /*8ea0*/  FFMA R5, R27.reuse, R2, R5 ;  /* 0x000000021b057223 */ /* 0x040fe20000000005 */
[C---:B------:R-:W-:Y:S01]  /*8eb0*/  FFMA R6, R27.reuse, R3, R6 ;  /* 0x000000031b067223 */ /* 0x040fe20000000006 */
[C---:B------:R-:W-:Y:S01]  /*8ec0*/  FFMA R7, R27.reuse, R20, R7 ;  /* 0x000000141b077223 */ /* 0x040fe20000000007 */
[C---:B------:R-:W-:Y:S01]  /*8ed0*/  FMUL R8, R24.reuse, R8 ;  /* 0x0000000818087220 */ /* 0x040fe20000400000 */
[C---:B------:R-:W-:Y:S01]  /*8ee0*/  FMUL R9, R24.reuse, R9 ;  /* 0x0000000918097220 */ /* 0x040fe20000400000 */
[C---:B------:R-:W-:Y:S01]  /*8ef0*/  FMUL R10, R24.reuse, R10 ;  /* 0x0000000a180a7220 */ /* 0x040fe20000400000 */
[C---:B------:R-:W-:Y:S01]  /*8f00*/  FMUL R11, R24.reuse, R11 ;  /* 0x0000000b180b7220 */ /* 0x040fe20000400000 */
[----:B------:R-:W-:Y:S01]  /*8f10*/  F2FP.TF32.F32.PACK_B R4, R4 ;  /* 0x00000004ff04723e */ /* 0x000fe200024050ff */
[C---:B------:R-:W-:Y:S01]  /*8f20*/  FFMA R8, R27.reuse, R21, R8 ;  /* 0x000000151b087223 */ /* 0x040fe20000000008 */
[----:B------:R-:W-:Y:S01]  /*8f30*/  F2FP.TF32.F32.PACK_B R5, R5 ;  /* 0x00000005ff05723e */ /* 0x000fe200024050ff */
[C---:B------:R-:W-:Y:S01]  /*8f40*/  FFMA R9, R27.reuse, R26, R9 ;  /* 0x0000001a1b097223 */ /* 0x040fe20000000009 */
[----:B------:R-:W-:Y:S01]  /*8f50*/  F2FP.TF32.F32.PACK_B R6, R6 ;  /* 0x00000006ff06723e */ /* 0x000fe200024050ff */
[C---:B------:R-:W-:Y:S01]  /*8f60*/  FFMA R10, R27.reuse, R29, R10 ;  /* 0x0000001d1b0a7223 */ /* 0x040fe2000000000a */
[----:B------:R-:W-:Y:S01]  /*8f70*/  F2FP.TF32.F32.PACK_B R7, R7 ;  /* 0x00000007ff07723e */ /* 0x000fe200024050ff */
[C---:B------:R-:W-:Y:S01]  /*8f80*/  FFMA R11, R27.reuse, R28, R11 ;  /* 0x0000001c1b0b7223 */ /* 0x040fe2000000000b */
[C---:B------:R-:W-:Y:S01]  /*8f90*/  FMUL R12, R24.reuse, R12 ;  /* 0x0000000c180c7220 */ /* 0x040fe20000400000 */
[----:B------:R-:W-:Y:S01]  /*8fa0*/  F2FP.TF32.F32.PACK_B R8, R8 ;  /* 0x00000008ff08723e */ /* 0x000fe200024050ff */
[C---:B------:R-:W-:Y:S01]  /*8fb0*/  FMUL R13, R24.reuse, R13 ;  /* 0x0000000d180d7220 */ /* 0x040fe20000400000 */
[----:B------:R1:W-:Y:S01]  /*8fc0*/  STS.128 [R69+0x6000], R4 ;  /* 0x0060000445007388 */ /* 0x0003e20000000c00 */
        /* <DEDUP_REMOVED lines=8> */
[C---:B------:R-:W-:Y:S01]  /*9050*/  FFMA R15, R27.reuse, R32, R15 ;  /* 0x000000201b0f7223 */ /* 0x040fe2000000000f */
[C---:B------:R-:W-:Y:S01]  /*9060*/  FMUL R16, R24.reuse, R16 ;  /* 0x0000001018107220 */ /* 0x040fe20000400000 */
[----:B------:R-:W-:Y:S01]  /*9070*/  F2FP.TF32.F32.PACK_B R12, R12 ;  /* 0x0000000cff0c723e */ /* 0x000fe200024050ff */
[----:B------:R1:W-:Y:S01]  /*9080*/  STS.128 [R68+0x6010], R8 ;  /* 0x0060100844007388 */ /* 0x0003e20000000c00 */
[C---:B------:R-:W-:Y:S01]  /*9090*/  FMUL R17, R24.reuse, R17 ;  /* 0x0000001118117220 */ /* 0x040fe20000400000 */
        /* <DEDUP_REMOVED lines=8> */
[----:B------:R-:W-:Y:S01]  /*9120*/  FFMA R19, R27, R36, R19 ;  /* 0x000000241b137223 */ /* 0x000fe20000000013 */
[----:B------:R-:W-:Y:S02]  /*9130*/  F2FP.TF32.F32.PACK_B R16, R16 ;  /* 0x00000010ff10723e */ /* 0x000fe400024050ff */
[----:B------:R1:W-:Y:S01]  /*9140*/  STS.128 [R67+0x6020], R12 ;  /* 0x0060200c43007388 */ /* 0x0003e20000000c00 */
[----:B------:R-:W-:Y:S02]  /*9150*/  F2FP.TF32.F32.PACK_B R17, R17 ;  /* 0x00000011ff11723e */ /* 0x000fe400024050ff */
        /* <DEDUP_REMOVED lines=26> */
.L_x_148:
[----:B------:R-:W-:Y:S05]  /*9300*/  BSYNC.RECONVERGENT B0 ;  /* 0x0000000000007941 */ /* 0x000fea0003800200 */
.L_x_147:
[----:B------:R-:W-:Y:S01]  /*9310*/  BAR.SYNC.DEFER_BLOCKING 0x1, 0x80 ;  /* 0x0042000000007b1d */ /* 0x000fe20000010000 */
[----:B------:R-:W-:Y:S01]  /*9320*/  UISETP.NE.AND UP0, UPT, UR52, -0x4, UPT ;  /* 0xfffffffc3400788c */ /* 0x000fe2000bf05270 */
[----:B------:R-:W-:Y:S08]  /*9330*/  IADD3 R0, PT, PT, R22, 0x1, RZ ;  /* 0x0000000116007810 */ /* 0x000ff00007ffe0ff */
[----:B------:R-:W-:Y:S05]  /*9340*/  BRA.U !UP0, `(.L_x_149) ;  /* 0x0000000108287547 */ /* 0x000fea000b800000 */
[----:B------:R-:W-:Y:S01]  /*9350*/  ISETP.NE.AND P0, PT, R74, RZ, PT ;  /* 0x000000ff4a00720c */ /* 0x000fe20003f05270 */
[----:B------:R-:W-:Y:S01]  /*9360*/  IMAD.U32 R3, RZ, RZ, UR46 ;  /* 0x0000002eff037e24 */ /* 0x000fe2000f8e00ff */
[----:B------:R-:W-:Y:S01]  /*9370*/  UIADD3 UR4, UPT, UPT, UR46, 0x1, URZ ;  /* 0x000000012e047890 */ /* 0x000fe2000fffe0ff */
[----:B------:R-:W-:Y:S03]  /*9380*/  IMAD.U32 R2, RZ, RZ, UR47 ;  /* 0x0000002fff027e24 */ /* 0x000fe6000f8e00ff */
[----:B------:R-:W-:Y:S04]  /*9390*/  UISETP.NE.AND UP0, UPT, UR4, 0x4, UPT ;  /* 0x000000040400788c */ /* 0x000fe8000bf05270 */
[----:B------:R-:W-:Y:S03]  /*93a0*/  USEL UR46, UR4, URZ, UP0 ;  /* 0x000000ff042e7287 */ /* 0x000fe60008000000 */
[----:B------:R-:W-:Y:S05]  /*93b0*/  @P0 LEA R3, R3, UR43, 0x3 ;  /* 0x0000002b03030c11 */ /* 0x000fea000f8e18ff */
[----:B------:R-:W-:Y:S05]  /*93c0*/  @P0 VIADD R3, R3, 0x80 ;  /* 0x0000008003030836 */ /* 0x000fea0000000000 */
[----:B------:R-:W-:Y:S04]  /*93d0*/  @P0 PRMT R2, R2, 0x654, R3 ;  /* 0x0000065402020816 */ /* 0x000fe80000000003 */
[----:B------:R3:W-:Y:S03]  /*93e0*/  @P0 SYNCS.ARRIVE.TRANS64.RED.A1T0 RZ, [R2+URZ], RZ ;  /* 0x000000ff02ff09a7 */ /* 0x0007e600081004ff */
.L_x_149:
[----:B------:R-:W-:Y:S01]  /*93f0*/  R2UR UR4, R58 ;  /* 0x000000003a0472ca */ /* 0x000fe200000e0000 */
[----:B------:R-:W-:Y:S01]  /*9400*/  UISETP.NE.AND UP0, UPT, UR62, URZ, UPT ;  /* 0x000000ff3e00728c */ /* 0x000fe2000bf05270 */
[----:B------:R-:W-:Y:S01]  /*9410*/  ISETP.NE.AND P0, PT, R62, 0x2, PT ;  /* 0x000000023e00780c */ /* 0x000fe20003f05270 */
[----:B------:R-:W-:Y:S01]  /*9420*/  UIADD3 UR24, UPT, UPT, UR37, UR63, URZ ;  /* 0x0000003f25187290 */ /* 0x000fe2000fffe0ff */
[----:B------:R-:W-:Y:S01]  /*9430*/  ISETP.NE.AND P1, PT, R0, 0x4, PT ;  /* 0x000000040000780c */ /* 0x000fe20003f25270 */
[----:B------:R-:W-:Y:S01]  /*9440*/  UIADD3 UR52, UPT, UPT, UR52, 0x4, URZ ;  /* 0x0000000434347890 */ /* 0x000fe2000fffe0ff */
[----:B------:R-:W-:Y:S01]  /*9450*/  SEL R3, RZ, 0x1, P0 ;  /* 0x00000001ff037807 */ /* 0x000fe20000000000 */
[----:B------:R-:W-:Y:S01]  /*9460*/  UMOV UR36, UR61 ;  /* 0x0000003d00247c82 */ /* 0x000fe20008000000 */
[----:B---3--:R-:W-:Y:S02]  /*9470*/  SEL R2, RZ, 0x1, P1 ;  /* 0x00000001ff027807 */ /* 0x008fe40000800000 */
[----:B------:R-:W-:Y:S02]  /*9480*/  LOP3.LUT R64, R64, R3, RZ, 0x3c, !PT ;  /* 0x0000000340407212 */ /* 0x000fe400078e3cff */
[----:B------:R-:W-:Y:S01]  /*9490*/  LOP3.LUT R65, R65, R2, RZ, 0x3c, !PT ;  /* 0x0000000241417212 */ /* 0x000fe200078e3cff */
[----:B------:R-:W-:Y:S01]  /*94a0*/  UIADD3 UR20, UPT, UPT, UR38, UR4, URZ ;  /* 0x0000000426147290 */ /* 0x000fe2000fffe0ff */
[----:B------:R-:W-:Y:S02]  /*94b0*/  SEL R62, R62, RZ, P0 ;  /* 0x000000ff3e3e7207 */ /* 0x000fe40000000000 */
[----:B------:R-:W-:Y:S01]  /*94c0*/  SEL R22, R0, RZ, P1 ;  /* 0x000000ff00167207 */ /* 0x000fe20000800000 */
[----:B------:R-:W-:Y:S08]  /*94d0*/  BRA.U UP0, `(.L_x_150) ;  /* 0xffffffc900907547 */ /* 0x000ff0000b83ffff */
[----:B------:R-:W-:-:S13]  /*94e0*/  R2UR UR4, R59 ;  /* 0x000000003b0472ca */ /* 0x000fda00000e0000 */
[----:B------:R-:W-:-:S09]  /*94f0*/  UISETP.NE.AND UP0, UPT, UR4, URZ, UPT ;  /* 0x000000ff0400728c */ /* 0x000fd2000bf05270 */
[----:B------:R-:W-:Y:S05]  /*9500*/  BRA.U !UP0, `(.L_x_151) ;  /* 0x0000000108487547 */ /* 0x000fea000b800000 */
[----:B------:R-:W3:Y:S02]  /*9510*/  LDCU.64 UR4, c[0x0][0x890] ;  /* 0x00011200ff0477ac */ /* 0x000ee40008000a00 */
[----:B---3--:R-:W-:-:S04]  /*9520*/  UISETP.NE.U32.AND UP0, UPT, UR4, URZ, UPT ;  /* 0x000000ff0400728c */ /* 0x008fc8000bf05070 */
[----:B------:R-:W-:-:S09]  /*9530*/  UISETP.NE.AND.EX UP0, UPT, UR5, URZ, UPT, UP0 ;  /* 0x000000ff0500728c */ /* 0x000fd2000bf05300 */
[----:B------:R-:W-:Y:S05]  /*9540*/  BRA.U UP0, `(.L_x_152) ;  /* 0x00000001000c7547 */ /* 0x000fea000b800000 */
[----:B------:R-:W-:-:S13]  /*9550*/  FSETP.NEU.AND P0, PT, R27, RZ, PT ;  /* 0x000000ff1b00720b */ /* 0x000fda0003f0d000 */
[----:B------:R-:W-:Y:S05]  /*9560*/  @!P0 EXIT ;  /* 0x000000000000894d */ /* 0x000fea0003800000 */
[----:B------:R-:W-:Y:S05]  /*9570*/  BRA `(.L_x_151) ;  /* 0x00000000002c7947 */ /* 0x000fea0003800000 */
.L_x_152:
[----:B------:R-:W-:Y:S01]  /*9580*/  ISETP.NE.AND P0, PT, R61, RZ, PT ;  /* 0x000000ff3d00720c */ /* 0x000fe20003f05270 */
[----:B------:R-:W-:-:S12]  /*9590*/  BSSY.RECONVERGENT B0, `(.L_x_151) ;  /* 0x0000009000007945 */ /* 0x000fd80003800200 */
[----:B------:R-:W-:Y:S05]  /*95a0*/  @P0 BRA `(.L_x_153) ;  /* 0x0000000000140947 */ /* 0x000fea0003800000 */
[----:B------:R-:W3:Y:S02]  /*95b0*/  LDCU.64 UR4, c[0x0][0x888] ;  /* 0x00011100ff0477ac */ /* 0x000ee40008000a00 */
[----:B---3--:R-:W-:-:S04]  /*95c0*/  ISETP.NE.U32.AND P0, PT, RZ, UR4, PT ;  /* 0x00000004ff007c0c */ /* 0x008fc8000bf05070 */
[----:B------:R-:W-:-:S13]  /*95d0*/  ISETP.NE.AND.EX P0, PT, RZ, UR5, PT, P0 ;  /* 0x00000005ff007c0c */ /* 0x000fda000bf05300 */
[----:B------:R-:W-:Y:S05]  /*95e0*/  @!P0 EXIT ;  /* 0x000000000000894d */ /* 0x000fea0003800000 */
[----:B------:R-:W-:Y:S05]  /*95f0*/  BRA `(.L_x_154) ;  /* 0x0000000000087947 */ /* 0x000fea0003800000 */
.L_x_153:
[----:B------:R-:W-:-:S13]  /*9600*/  FSETP.NEU.AND P0, PT, R27, RZ, PT ;  /* 0x000000ff1b00720b */ /* 0x000fda0003f0d000 */
[----:B------:R-:W-:Y:S05]  /*9610*/  @!P0 EXIT ;  /* 0x000000000000894d */ /* 0x000fea0003800000 */
.L_x_154:
[----:B------:R-:W-:Y:S05]  /*9620*/  BSYNC.RECONVERGENT B0 ;  /* 0x0000000000007941 */ /* 0x000fea0003800200 */
.L_x_151:
[----:B------:R-:W-:Y:S01]  /*9630*/  ULEA UR4, UR46, UR43, 0x3 ;  /* 0x0000002b2e047291 */ /* 0x000fe2000f8e18ff */
[----:B------:R-:W-:-:S04]  /*9640*/  DEPBAR.LE SB0, 0x0 ;  /* 0x000080000000791a */ /* 0x000fc80000000000 */
[----:B------:R-:W-:-:S04]  /*9650*/  UIADD3 UR4, UPT, UPT, UR4, 0x80, URZ ;  /* 0x0000008004047890 */ /* 0x000fc8000fffe0ff */
[----:B------:R-:W-:-:S09]  /*9660*/  UPRMT UR4, UR47, 0x654, UR4 ;  /* 0x000006542f047896 */ /* 0x000fd20008000004 */
[----:B------:R-:W-:Y:S01]  /*9670*/  SYNCS.ARRIVE.TRANS64.RED.A1T0 RZ, [UR4], RZ ;  /* 0x000000ffffff79a7 */ /* 0x000fe20008100404 */
[----:B------:R-:W-:Y:S05]  /*9680*/  EXIT ;  /* 0x000000000000794d */ /* 0x000fea0003800000 */
.L_x_24:
[----:B--2---:R2:W3:Y:S02]  /*9690*/  SYNCS.PHASECHK.TRANS64.TRYWAIT P0, [R3+URZ+0x120], R2 ;  /* 0x00012002030075a7 */ /* 0x0044e400080011ff */
[----:B---3--:R-:W-:Y:S05]  /*96a0*/  @!P0 NANOSLEEP.SYNCS 0x989680 ;  /* 0x009896800000895d */ /* 0x008fea0003900000 */
[----:B------:R-:W3:Y:S02]  /*96b0*/  @!P0 SYNCS.PHASECHK.TRANS64 P0, [R3+URZ+0x120], R2 ;  /* 0x00012002030085a7 */ /* 0x000ee400080010ff */
[----:B---3--:R-:W-:Y:S05]  /*96c0*/  @!P0 BRA `(.L_x_24) ;  /* 0xfffffffc00f08947 */ /* 0x008fea000383ffff */
[----:B------:R-:W-:Y:S05]  /*96d0*/  BRA `(.L_x_155) ;  /* 0xffffff8000e07947 */ /* 0x000fea000383ffff */
.L_x_27:
[----:B-1----:R-:W-:-:S07]  /*96e0*/  MOV R0, UR5 ;  /* 0x0000000500007c02 */ /* 0x002fce0008000f00 */
.L_x_156:
[----:B-1----:R1:W2:Y:S02]  /*96f0*/  SYNCS.PHASECHK.TRANS64.TRYWAIT P0, [R0+URZ+0x30], R3 ;  /* 0x00003003000075a7 */ /* 0x0022a400080011ff */
[----:B--2---:R-:W-:Y:S05]  /*9700*/  @!P0 NANOSLEEP.SYNCS 0x989680 ;  /* 0x009896800000895d */ /* 0x004fea0003900000 */
[----:B------:R-:W2:Y:S02]  /*9710*/  @!P0 SYNCS.PHASECHK.TRANS64 P0, [R0+URZ+0x30], R3 ;  /* 0x00003003000085a7 */ /* 0x000ea400080010ff */
[----:B--2---:R-:W-:Y:S05]  /*9720*/  @!P0 BRA `(.L_x_156) ;  /* 0xfffffffc00f08947 */ /* 0x004fea000383ffff */
[----:B------:R-:W-:Y:S05]  /*9730*/  BRA `(.L_x_26) ;  /* 0xffffff8400387947 */ /* 0x000fea000383ffff */
.L_x_36:
[----:B-1----:R-:W-:-:S07]  /*9740*/  MOV R0, UR6 ;  /* 0x0000000600007c02 */ /* 0x002fce0008000f00 */
.L_x_157:
[----:B-1----:R1:W2:Y:S02]  /*9750*/  SYNCS.PHASECHK.TRANS64.TRYWAIT P0, [R0+URZ+0x30], R3 ;  /* 0x00003003000075a7 */ /* 0x0022a400080011ff */
[----:B--2---:R-:W-:Y:S05]  /*9760*/  @!P0 NANOSLEEP.SYNCS 0x989680 ;  /* 0x009896800000895d */ /* 0x004fea0003900000 */
[----:B------:R-:W2:Y:S02]  /*9770*/  @!P0 SYNCS.PHASECHK.TRANS64 P0, [R0+URZ+0x30], R3 ;  /* 0x00003003000085a7 */ /* 0x000ea400080010ff */
[----:B--2---:R-:W-:Y:S05]  /*9780*/  @!P0 BRA `(.L_x_157) ;  /* 0xfffffffc00f08947 */ /* 0x004fea000383ffff */
[----:B------:R-:W-:Y:S05]  /*9790*/  BRA `(.L_x_35) ;  /* 0xffffff8800447947 */ /* 0x000fea000383ffff */
.L_x_43:
[----:B-1----:R1:W4:Y:S02]  /*97a0*/  SYNCS.PHASECHK.TRANS64.TRYWAIT P0, [R3+URZ+0xb0], R0 ;  /* 0x0000b000030075a7 */ /* 0x00232400080011ff */
[----:B----4-:R-:W-:Y:S05]  /*97b0*/  @!P0 NANOSLEEP.SYNCS 0x989680 ;  /* 0x009896800000895d */ /* 0x010fea0003900000 */
[----:B------:R-:W4:Y:S02]  /*97c0*/  @!P0 SYNCS.PHASECHK.TRANS64 P0, [R3+URZ+0xb0], R0 ;  /* 0x0000b000030085a7 */ /* 0x000f2400080010ff */
[----:B----4-:R-:W-:Y:S05]  /*97d0*/  @!P0 BRA `(.L_x_43) ;  /* 0xfffffffc00f08947 */ /* 0x010fea000383ffff */
[----:B------:R-:W-:Y:S05]  /*97e0*/  BRA `(.L_x_158) ;  /* 0xffffff8c00307947 */ /* 0x000fea000383ffff */
.L_x_47:
[----:B-1----:R-:W-:-:S07]  /*97f0*/  MOV R0, UR4 ;  /* 0x0000000400007c02 */ /* 0x002fce0008000f00 */
.L_x_159:
[----:B-1----:R1:W2:Y:S02]  /*9800*/  SYNCS.PHASECHK.TRANS64.TRYWAIT P0, [R0+URZ], R3 ;  /* 0x00000003000075a7 */ /* 0x0022a400080011ff */
[----:B--2---:R-:W-:Y:S05]  /*9810*/  @!P0 NANOSLEEP.SYNCS 0x989680 ;  /* 0x009896800000895d */ /* 0x004fea0003900000 */
[----:B------:R-:W2:Y:S02]  /*9820*/  @!P0 SYNCS.PHASECHK.TRANS64 P0, [R0+URZ], R3 ;  /* 0x00000003000085a7 */ /* 0x000ea400080010ff */
[----:B--2---:R-:W-:Y:S05]  /*9830*/  @!P0 BRA `(.L_x_159) ;  /* 0xfffffffc00f08947 */ /* 0x004fea000383ffff */
[----:B------:R-:W-:Y:S05]  /*9840*/  BRA `(.L_x_160) ;  /* 0xffffff9000d87947 */ /* 0x000fea000383ffff */
.L_x_48:
[----:B------:R-:W-:-:S07]  /*9850*/  MOV R0, UR5 ;  /* 0x0000000500007c02 */ /* 0x000fce0008000f00 */
.L_x_161:
[----:B-1----:R1:W2:Y:S02]  /*9860*/  SYNCS.PHASECHK.TRANS64.TRYWAIT P0, [R0+URZ], R3 ;  /* 0x00000003000075a7 */ /* 0x0022a400080011ff */
[----:B--2---:R-:W-:Y:S05]  /*9870*/  @!P0 NANOSLEEP.SYNCS 0x989680 ;  /* 0x009896800000895d */ /* 0x004fea0003900000 */
[----:B------:R-:W2:Y:S02]  /*9880*/  @!P0 SYNCS.PHASECHK.TRANS64 P0, [R0+URZ], R3 ;  /* 0x00000003000085a7 */ /* 0x000ea400080010ff */
[----:B--2---:R-:W-:Y:S05]  /*9890*/  @!P0 BRA `(.L_x_161) ;  /* 0xfffffffc00f08947 */ /* 0x004fea000383ffff */
[----:B------:R-:W-:Y:S05]  /*98a0*/  BRA `(.L_x_162) ;  /* 0xffffff9000e47947 */ /* 0x000fea000383ffff */
.L_x_49:
[----:B------:R-:W-:-:S07]  /*98b0*/  MOV R0, UR5 ;  /* 0x0000000500007c02 */ /* 0x000fce0008000f00 */
.L_x_163:
[----:B-1----:R1:W2:Y:S02]  /*98c0*/  SYNCS.PHASECHK.TRANS64.TRYWAIT P0, [R0+URZ], R3 ;  /* 0x00000003000075a7 */ /* 0x0022a400080011ff */
[----:B--2---:R-:W-:Y:S05]  /*98d0*/  @!P0 NANOSLEEP.SYNCS 0x989680 ;  /* 0x009896800000895d */ /* 0x004fea0003900000 */
[----:B------:R-:W2:Y:S02]  /*98e0*/  @!P0 SYNCS.PHASECHK.TRANS64 P0, [R0+URZ], R3 ;  /* 0x00000003000085a7 */ /* 0x000ea400080010ff */
[----:B--2---:R-:W-:Y:S05]  /*98f0*/  @!P0 BRA `(.L_x_163) ;  /* 0xfffffffc00f08947 */ /* 0x004fea000383ffff */
[----:B------:R-:W-:Y:S05]  /*9900*/  BRA `(.L_x_164) ;  /* 0xffffff9000f07947 */ /* 0x000fea000383ffff */
.L_x_50:
[----:B------:R-:W-:-:S07]  /*9910*/  MOV R0, UR5 ;  /* 0x0000000500007c02 */ /* 0x000fce0008000f00 */
.L_x_165:
[----:B-1----:R1:W2:Y:S02]  /*9920*/  SYNCS.PHASECHK.TRANS64.TRYWAIT P0, [R0+URZ], R3 ;  /* 0x00000003000075a7 */ /* 0x0022a400080011ff */
[----:B--2---:R-:W-:Y:S05]  /*9930*/  @!P0 NANOSLEEP.SYNCS 0x989680 ;  /* 0x009896800000895d */ /* 0x004fea0003900000 */
[----:B------:R-:W2:Y:S02]  /*9940*/  @!P0 SYNCS.PHASECHK.TRANS64 P0, [R0+URZ], R3 ;  /* 0x00000003000085a7 */ /* 0x000ea400080010ff */
[----:B--2---:R-:W-:Y:S05]  /*9950*/  @!P0 BRA `(.L_x_165) ;  /* 0xfffffffc00f08947 */ /* 0x004fea000383ffff */
[----:B------:R-:W-:Y:S05]  /*9960*/  BRA `(.L_x_166) ;  /* 0xffffff9000fc7947 */ /* 0x000fea000383ffff */
.L_x_51:
[----:B------:R-:W-:-:S07]  /*9970*/  MOV R0, UR5 ;  /* 0x0000000500007c02 */ /* 0x000fce0008000f00 */
.L_x_167:
[----:B-1----:R1:W2:Y:S02]  /*9980*/  SYNCS.PHASECHK.TRANS64.TRYWAIT P0, [R0+URZ], R3 ;  /* 0x00000003000075a7 */ /* 0x0022a400080011ff */
[----:B--2---:R-:W-:Y:S05]  /*9990*/  @!P0 NANOSLEEP.SYNCS 0x989680 ;  /* 0x009896800000895d */ /* 0x004fea0003900000 */
[----:B------:R-:W2:Y:S02]  /*99a0*/  @!P0 SYNCS.PHASECHK.TRANS64 P0, [R0+URZ], R3 ;  /* 0x00000003000085a7 */ /* 0x000ea400080010ff */
[----:B--2---:R-:W-:Y:S05]  /*99b0*/  @!P0 BRA `(.L_x_167) ;  /* 0xfffffffc00f08947 */ /* 0x004fea000383ffff */
[----:B------:R-:W-:Y:S05]  /*99c0*/  BRA `(.L_x_168) ;  /* 0xffffff9400087947 */ /* 0x000fea000383ffff */
.L_x_54:
[----:B-1----:R1:W2:Y:S02]  /*99d0*/  SYNCS.PHASECHK.TRANS64.TRYWAIT P0, [R2+URZ+0x110], R5 ;  /* 0x00011005020075a7 */ /* 0x0022a400080011ff */
[----:B--2---:R-:W-:Y:S05]  /*99e0*/  @!P0 NANOSLEEP.SYNCS 0x989680 ;  /* 0x009896800000895d */ /* 0x004fea0003900000 */
[----:B------:R-:W2:Y:S02]  /*99f0*/  @!P0 SYNCS.PHASECHK.TRANS64 P0, [R2+URZ+0x110], R5 ;  /* 0x00011005020085a7 */ /* 0x000ea400080010ff */
[----:B--2---:R-:W-:Y:S05]  /*9a00*/  @!P0 BRA `(.L_x_54) ;  /* 0xfffffffc00f08947 */ /* 0x004fea000383ffff */
[----:B------:R-:W-:Y:S05]  /*9a10*/  BRA `(.L_x_169) ;  /* 0xffffff9400647947 */ /* 0x000fea000383ffff */
.L_x_55:
[----:B------:R-:W-:-:S07]  /*9a20*/  MOV R2, UR4 ;  /* 0x0000000400027c02 */ /* 0x000fce0008000f00 */
.L_x_170:
[----:B-1----:R1:W2:Y:S02]  /*9a30*/  SYNCS.PHASECHK.TRANS64.TRYWAIT P0, [R2+URZ+0xc0], R5 ;  /* 0x0000c005020075a7 */ /* 0x0022a400080011ff */
[----:B--2---:R-:W-:Y:S05]  /*9a40*/  @!P0 NANOSLEEP.SYNCS 0x989680 ;  /* 0x009896800000895d */ /* 0x004fea0003900000 */
[----:B------:R-:W2:Y:S02]  /*9a50*/  @!P0 SYNCS.PHASECHK.TRANS64 P0, [R2+URZ+0xc0], R5 ;  /* 0x0000c005020085a7 */ /* 0x000ea400080010ff */
[----:B--2---:R-:W-:Y:S05]  /*9a60*/  @!P0 BRA `(.L_x_170) ;  /* 0xfffffffc00f08947 */ /* 0x004fea000383ffff */
[----:B------:R-:W-:Y:S05]  /*9a70*/  BRA `(.L_x_171) ;  /* 0xffffff9400747947 */ /* 0x000fea000383ffff */
.L_x_56:
[----:B-1----:R1:W2:Y:S02]  /*9a80*/  SYNCS.PHASECHK.TRANS64.TRYWAIT P1, [R2+URZ+0xb0], R5 ;  /* 0x0000b005020075a7 */ /* 0x0022a400080211ff */
[----:B--2---:R-:W-:Y:S05]  /*9a90*/  @!P1 NANOSLEEP.SYNCS 0x989680 ;  /* 0x009896800000995d */ /* 0x004fea0003900000 */
[----:B------:R-:W2:Y:S02]  /*9aa0*/  @!P1 SYNCS.PHASECHK.TRANS64 P1, [R2+URZ+0xb0], R5 ;  /* 0x0000b005020095a7 */ /* 0x000ea400080210ff */
[----:B--2---:R-:W-:Y:S05]  /*9ab0*/  @!P1 BRA `(.L_x_56) ;  /* 0xfffffffc00f09947 */ /* 0x004fea000383ffff */
[----:B------:R-:W-:Y:S05]  /*9ac0*/  BRA `(.L_x_172) ;  /* 0xffffff9400a47947 */ /* 0x000fea000383ffff */
.L_x_59:
[----:B------:R-:W-:-:S07]  /*9ad0*/  MOV R0, UR4 ;  /* 0x0000000400007c02 */ /* 0x000fce0008000f00 */
.L_x_173:
[----:B-1----:R1:W2:Y:S02]  /*9ae0*/  SYNCS.PHASECHK.TRANS64.TRYWAIT P0, [R0+URZ+0xc0], R3 ;  /* 0x0000c003000075a7 */ /* 0x0022a400080011ff */
[----:B--2---:R-:W-:Y:S05]  /*9af0*/  @!P0 NANOSLEEP.SYNCS 0x989680 ;  /* 0x009896800000895d */ /* 0x004fea0003900000 */
[----:B------:R-:W2:Y:S02]  /*9b00*/  @!P0 SYNCS.PHASECHK.TRANS64 P0, [R0+URZ+0xc0], R3 ;  /* 0x0000c003000085a7 */ /* 0x000ea400080010ff */
[----:B--2---:R-:W-:Y:S05]  /*9b10*/  @!P0 BRA `(.L_x_173) ;  /* 0xfffffffc00f08947 */ /* 0x004fea000383ffff */
[----:B------:R-:W-:Y:S05]  /*9b20*/  BRA `(.L_x_58) ;  /* 0xffffff9400f87947 */ /* 0x000fea000383ffff */
.L_x_68:
[----:B-1----:R-:W-:-:S04]  /*9b30*/  MOV R0, UR5 ;  /* 0x0000000500007c02 */ /* 0x002fc80008000f00 */
[----:B------:R1:W2:Y:S03]  /*9b40*/  SYNCS.PHASECHK.TRANS64.TRYWAIT P0, [R0+URZ+0x8], R7 ;  /* 0x00000807000075a7 */ /* 0x0002a600080011ff */
[----:B--2---:R-:W-:Y:S05]  /*9b50*/  @!P0 NANOSLEEP.SYNCS 0x989680 ;  /* 0x009896800000895d */ /* 0x004fea0003900000 */
[----:B------:R-:W2:Y:S02]  /*9b60*/  @!P0 SYNCS.PHASECHK.TRANS64 P0, [R0+URZ+0x8], R7 ;  /* 0x00000807000085a7 */ /* 0x000ea400080010ff */
[----:B--2---:R-:W-:Y:S05]  /*9b70*/  @!P0 BRA `(.L_x_68) ;  /* 0xfffffffc00ec8947 */ /* 0x004fea000383ffff */
[----:B------:R-:W-:Y:S05]  /*9b80*/  BRA `(.L_x_67) ;  /* 0xffffff9800ac7947 */ /* 0x000fea000383ffff */
.L_x_70:
[----:B------:R-:W-:Y:S01]  /*9b90*/  BSSY B0, `(.L_x_174) ;  /* 0x0000006000007945 */ /* 0x000fe20003800000 */
[----:B------:R-:W-:-:S07]  /*9ba0*/  MOV R15, 0xffffffff ;  /* 0xffffffff000f7802 */ /* 0x000fce0000000f00 */
[----:B-1---5:R-:W-:Y:S05]  /*9bb0*/  WARPSYNC.COLLECTIVE R15, `(.L_x_175) ;  /* 0x000000000f0c7348 */ /* 0x022fea0003c00000 */
[----:B------:R-:W-:Y:S02]  /*9bc0*/  ELECT P6, UR79, PT ;  /* 0x00000000004f782f */ /* 0x000fe400038c0000 */
[----:B------:R-:W-:Y:S01]  /*9bd0*/  MOV R14, UR79 ;  /* 0x0000004f000e7c02 */ /* 0x000fe20008000f00 */
[----:B-1---5:R-:W-:Y:S10]  /*9be0*/  ENDCOLLECTIVE ;  /* 0x000000000000791b */ /* 0x022ff40003800000 */
.L_x_175:
[----:B------:R-:W-:Y:S05]  /*9bf0*/  BSYNC B0 ;  /* 0x0000000000007941 */ /* 0x000fea0003800000 */
.L_x_174:
[----:B------:R-:W-:Y:S01]  /*9c00*/  PLOP3.LUT P0, PT, P6, PT, PT, 0x80, 0x8 ;  /* 0x000000000008781c */ /* 0x000fe2000370f070 */
[----:B------:R-:W-:-:S12]  /*9c10*/  BRA `(.L_x_176) ;  /* 0xffffff9800d87947 */ /* 0x000fd8000383ffff */
.L_x_72:
[----:B-1----:R-:W-:-:S04]  /*9c20*/  MOV R0, UR5 ;  /* 0x0000000500007c02 */ /* 0x002fc80008000f00 */
[----:B------:R1:W2:Y:S03]  /*9c30*/  SYNCS.PHASECHK.TRANS64.TRYWAIT P0, [R0+URZ+0x8], R5 ;  /* 0x00000805000075a7 */ /* 0x0002a600080011ff */
[----:B--2---:R-:W-:Y:S05]  /*9c40*/  @!P0 NANOSLEEP.SYNCS 0x989680 ;  /* 0x009896800000895d */ /* 0x004fea0003900000 */
[----:B------:R-:W2:Y:S02]  /*9c50*/  @!P0 SYNCS.PHASECHK.TRANS64 P0, [R0+URZ+0x8], R5 ;  /* 0x00000805000085a7 */ /* 0x000ea400080010ff */
[----:B--2---:R-:W-:Y:S05]  /*9c60*/  @!P0 BRA `(.L_x_72) ;  /* 0xfffffffc00ec8947 */ /* 0x004fea000383ffff */
[----:B------:R-:W-:Y:S05]  /*9c70*/  BRA `(.L_x_71) ;  /* 0xffffff9800dc7947 */ /* 0x000fea000383ffff */
.L_x_73:
[----:B-1----:R1:W2:Y:S02]  /*9c80*/  SYNCS.PHASECHK.TRANS64.TRYWAIT P0, [R0+URZ+0xb0], R5 ;  /* 0x0000b005000075a7 */ /* 0x0022a400080011ff */
[----:B--2---:R-:W-:Y:S05]  /*9c90*/  @!P0 NANOSLEEP.SYNCS 0x989680 ;  /* 0x009896800000895d */ /* 0x004fea0003900000 */
[----:B------:R-:W2:Y:S02]  /*9ca0*/  @!P0 SYNCS.PHASECHK.TRANS64 P0, [R0+URZ+0xb0], R5 ;  /* 0x0000b005000085a7 */ /* 0x000ea400080010ff */
[----:B--2---:R-:W-:Y:S05]  /*9cb0*/  @!P0 BRA `(.L_x_73) ;  /* 0xfffffffc00f08947 */ /* 0x004fea000383ffff */
[----:B------:R-:W-:Y:S05]  /*9cc0*/  BRA `(.L_x_177) ;  /* 0xffffff9c00e87947 */ /* 0x000fea000383ffff */
.L_x_75:
[----:B------:R-:W-:-:S07]  /*9cd0*/  MOV R0, UR46 ;  /* 0x0000002e00007c02 */ /* 0x000fce0008000f00 */
.L_x_178:
[----:B-1----:R1:W2:Y:S02]  /*9ce0*/  SYNCS.PHASECHK.TRANS64.TRYWAIT P0, [R0+URZ+0xf0], R5 ;  /* 0x0000f005000075a7 */ /* 0x0022a400080011ff */
[----:B--2---:R-:W-:Y:S05]  /*9cf0*/  @!P0 NANOSLEEP.SYNCS 0x989680 ;  /* 0x009896800000895d */ /* 0x004fea0003900000 */
[----:B------:R-:W2:Y:S02]  /*9d00*/  @!P0 SYNCS.PHASECHK.TRANS64 P0, [R0+URZ+0xf0], R5 ;  /* 0x0000f005000085a7 */ /* 0x000ea400080010ff */
[----:B--2---:R-:W-:Y:S05]  /*9d10*/  @!P0 BRA `(.L_x_178) ;  /* 0xfffffffc00f08947 */ /* 0x004fea000383ffff */
[----:B------:R-:W-:Y:S05]  /*9d20*/  BRA `(.L_x_179) ;  /* 0xffffffa000347947 */ /* 0x000fea000383ffff */
.L_x_78:
[----:B------:R-:W-:Y:S07]  /*9d30*/  MOV R0, UR7 ;  /* 0x0000000700007c02 */ /* 0x000fee0008000f00 */
.L_x_180:
[----:B-1----:R1:W2:Y:S02]  /*9d40*/  SYNCS.PHASECHK.TRANS64.TRYWAIT P0, [R0+URZ], R5 ;  /* 0x00000005000075a7 */ /* 0x0022a400080011ff */
[----:B--2---:R-:W-:Y:S05]  /*9d50*/  @!P0 NANOSLEEP.SYNCS 0x989680 ;  /* 0x009896800000895d */ /* 0x004fea0003900000 */
[----:B------:R-:W2:Y:S02]  /*9d60*/  @!P0 SYNCS.PHASECHK.TRANS64 P0, [R0+URZ], R5 ;  /* 0x00000005000085a7 */ /* 0x000ea400080010ff */
[----:B--2---:R-:W-:Y:S05]  /*9d70*/  @!P0 BRA `(.L_x_180) ;  /* 0xfffffffc00f08947 */ /* 0x004fea000383ffff */
[----:B------:R-:W-:Y:S05]  /*9d80*/  BRA `(.L_x_77) ;  /* 0xffffffa000487947 */ /* 0x000fea000383ffff */
.L_x_82:
[----:B-1----:R-:W-:-:S07]  /*9d90*/  MOV R0, UR4 ;  /* 0x0000000400007c02 */ /* 0x002fce0008000f00 */
.L_x_181:
[----:B-1----:R1:W2:Y:S02]  /*9da0*/  SYNCS.PHASECHK.TRANS64.TRYWAIT P0, [R0+URZ], R3 ;  /* 0x00000003000075a7 */ /* 0x0022a400080011ff */
[----:B--2---:R-:W-:Y:S05]  /*9db0*/  @!P0 NANOSLEEP.SYNCS 0x989680 ;  /* 0x009896800000895d */ /* 0x004fea0003900000 */
[----:B------:R-:W2:Y:S02]  /*9dc0*/  @!P0 SYNCS.PHASECHK.TRANS64 P0, [R0+URZ], R3 ;  /* 0x00000003000085a7 */ /* 0x000ea400080010ff */
[----:B--2---:R-:W-:Y:S05]  /*9dd0*/  @!P0 BRA `(.L_x_181) ;  /* 0xfffffffc00f08947 */ /* 0x004fea000383ffff */
[----:B------:R-:W-:Y:S05]  /*9de0*/  BRA `(.L_x_182) ;  /* 0xffffffa4008c7947 */ /* 0x000fea000383ffff */
.L_x_83:
[----:B------:R-:W-:-:S07]  /*9df0*/  MOV R0, UR5 ;  /* 0x0000000500007c02 */ /* 0x000fce0008000f00 */
.L_x_183:
[----:B-1----:R1:W2:Y:S02]  /*9e00*/  SYNCS.PHASECHK.TRANS64.TRYWAIT P0, [R0+URZ], R3 ;  /* 0x00000003000075a7 */ /* 0x0022a400080011ff */
[----:B--2---:R-:W-:Y:S05]  /*9e10*/  @!P0 NANOSLEEP.SYNCS 0x989680 ;  /* 0x009896800000895d */ /* 0x004fea0003900000 */
[----:B------:R-:W2:Y:S02]  /*9e20*/  @!P0 SYNCS.PHASECHK.TRANS64 P0, [R0+URZ], R3 ;  /* 0x00000003000085a7 */ /* 0x000ea400080010ff */
[----:B--2---:R-:W-:Y:S05]  /*9e30*/  @!P0 BRA `(.L_x_183) ;  /* 0xfffffffc00f08947 */ /* 0x004fea000383ffff */
[----:B------:R-:W-:Y:S05]  /*9e40*/  BRA `(.L_x_184) ;  /* 0xffffffa400987947 */ /* 0x000fea000383ffff */
.L_x_84:
[----:B------:R-:W-:-:S07]  /*9e50*/  MOV R0, UR5 ;  /* 0x0000000500007c02 */ /* 0x000fce0008000f00 */
.L_x_185:
[----:B-1----:R1:W2:Y:S02]  /*9e60*/  SYNCS.PHASECHK.TRANS64.TRYWAIT P0, [R0+URZ], R3 ;  /* 0x00000003000075a7 */ /* 0x0022a400080011ff */
[----:B--2---:R-:W-:Y:S05]  /*9e70*/  @!P0 NANOSLEEP.SYNCS 0x989680 ;  /* 0x009896800000895d */ /* 0x004fea0003900000 */
[----:B------:R-:W2:Y:S02]  /*9e80*/  @!P0 SYNCS.PHASECHK.TRANS64 P0, [R0+URZ], R3 ;  /* 0x00000003000085a7 */ /* 0x000ea400080010ff */
[----:B--2---:R-:W-:Y:S05]  /*9e90*/  @!P0 BRA `(.L_x_185) ;  /* 0xfffffffc00f08947 */ /* 0x004fea000383ffff */
[----:B------:R-:W-:Y:S05]  /*9ea0*/  BRA `(.L_x_186) ;  /* 0xffffffa400a47947 */ /* 0x000fea000383ffff */
.L_x_87:
[----:B------:R-:W-:-:S07]  /*9eb0*/  MOV R0, UR41 ;  /* 0x0000002900007c02 */ /* 0x000fce0008000f00 */
.L_x_187:
[----:B-1----:R1:W2:Y:S02]  /*9ec0*/  SYNCS.PHASECHK.TRANS64.TRYWAIT P1, [R0+URZ+0x130], R3 ;  /* 0x00013003000075a7 */ /* 0x0022a400080211ff */
[----:B--2---:R-:W-:Y:S05]  /*9ed0*/  @!P1 NANOSLEEP.SYNCS 0x989680 ;  /* 0x009896800000995d */ /* 0x004fea0003900000 */
[----:B------:R-:W2:Y:S02]  /*9ee0*/  @!P1 SYNCS.PHASECHK.TRANS64 P1, [R0+URZ+0x130], R3 ;  /* 0x00013003000095a7 */ /* 0x000ea400080210ff */
[----:B--2---:R-:W-:Y:S05]  /*9ef0*/  @!P1 BRA `(.L_x_187) ;  /* 0xfffffffc00f09947 */ /* 0x004fea000383ffff */
[----:B------:R-:W-:Y:S05]  /*9f00*/  BRA `(.L_x_188) ;  /* 0xffffffa400f07947 */ /* 0x000fea000383ffff */
.L_x_92:
[----:B--2---:R2:W3:Y:S02]  /*9f10*/  SYNCS.PHASECHK.TRANS64.TRYWAIT P0, [R12+URZ+0xb0], R9 ;  /* 0x0000b0090c0075a7 */ /* 0x0044e400080011ff */
[----:B---3--:R-:W-:Y:S05]  /*9f20*/  @!P0 NANOSLEEP.SYNCS 0x989680 ;  /* 0x009896800000895d */ /* 0x008fea0003900000 */
[----:B------:R-:W3:Y:S02]  /*9f30*/  @!P0 SYNCS.PHASECHK.TRANS64 P0, [R12+URZ+0xb0], R9 ;  /* 0x0000b0090c0085a7 */ /* 0x000ee400080010ff */
[----:B---3--:R-:W-:Y:S05]  /*9f40*/  @!P0 BRA `(.L_x_92) ;  /* 0xfffffffc00f08947 */ /* 0x008fea000383ffff */
[----:B------:R-:W-:Y:S05]  /*9f50*/  BRA `(.L_x_189) ;  /* 0xffffffac00187947 */ /* 0x000fea000383ffff */
.L_x_95:
[----:B------:R-:W-:Y:S07]  /*9f60*/  MOV R0, UR21 ;  /* 0x0000001500007c02 */ /* 0x000fee0008000f00 */
.L_x_190:
[----:B--2---:R2:W3:Y:S02]  /*9f70*/  SYNCS.PHASECHK.TRANS64.TRYWAIT P2, [R0+URZ+0xa8], R11 ;  /* 0x0000a80b000075a7 */ /* 0x0044e400080411ff */
[----:B---3--:R-:W-:Y:S05]  /*9f80*/  @!P2 NANOSLEEP.SYNCS 0x989680 ;  /* 0x009896800000a95d */ /* 0x008fea0003900000 */
[----:B------:R-:W3:Y:S02]  /*9f90*/  @!P2 SYNCS.PHASECHK.TRANS64 P2, [R0+URZ+0xa8], R11 ;  /* 0x0000a80b0000a5a7 */ /* 0x000ee400080410ff */
[----:B---3--:R-:W-:Y:S05]  /*9fa0*/  @!P2 BRA `(.L_x_190) ;  /* 0xfffffffc00f0a947 */ /* 0x008fea000383ffff */
[----:B------:R-:W-:Y:S05]  /*9fb0*/  BRA `(.L_x_94) ;  /* 0xffffffb000807947 */ /* 0x000fea000383ffff */
.L_x_98:
[----:B--2---:R-:W-:Y:S07]  /*9fc0*/  MOV R0, UR21 ;  /* 0x0000001500007c02 */ /* 0x004fee0008000f00 */
.L_x_191:
[----:B--2---:R2:W3:Y:S02]  /*9fd0*/  SYNCS.PHASECHK.TRANS64.TRYWAIT P0, [R0+URZ+0x80], R9 ;  /* 0x00008009000075a7 */ /* 0x0044e400080011ff */
[----:B---3--:R-:W-:Y:S05]  /*9fe0*/  @!P0 NANOSLEEP.SYNCS 0x989680 ;  /* 0x009896800000895d */ /* 0x008fea0003900000 */
[----:B------:R-:W3:Y:S02]  /*9ff0*/  @!P0 SYNCS.PHASECHK.TRANS64 P0, [R0+URZ+0x80], R9 ;  /* 0x00008009000085a7 */ /* 0x000ee400080010ff */
[----:B---3--:R-:W-:Y:S05]  /*a000*/  @!P0 BRA `(.L_x_191) ;  /* 0xfffffffc00f08947 */ /* 0x008fea000383ffff */
[----:B------:R-:W-:Y:S05]  /*a010*/  BRA `(.L_x_192) ;  /* 0xffffffb000dc7947 */ /* 0x000fea000383ffff */
.L_x_99:
[----:B------:R-:W-:Y:S07]  /*a020*/  MOV R0, UR21 ;  /* 0x0000001500007c02 */ /* 0x000fee0008000f00 */
.L_x_193:
[----:B--2---:R2:W3:Y:S02]  /*a030*/  SYNCS.PHASECHK.TRANS64.TRYWAIT P0, [R0+URZ+0x88], R9 ;  /* 0x00008809000075a7 */ /* 0x0044e400080011ff */
[----:B---3--:R-:W-:Y:S05]  /*a040*/  @!P0 NANOSLEEP.SYNCS 0x989680 ;  /* 0x009896800000895d */ /* 0x008fea0003900000 */
[----:B------:R-:W3:Y:S02]  /*a050*/  @!P0 SYNCS.PHASECHK.TRANS64 P0, [R0+URZ+0x88], R9 ;  /* 0x00008809000085a7 */ /* 0x000ee400080010ff */
[----:B---3--:R-:W-:Y:S05]  /*a060*/  @!P0 BRA `(.L_x_193) ;  /* 0xfffffffc00f08947 */ /* 0x008fea000383ffff */
[----:B------:R-:W-:Y:S05]  /*a070*/  BRA `(.L_x_194) ;  /* 0xffffffb400387947 */ /* 0x000fea000383ffff */
.L_x_100:
[----:B------:R-:W-:Y:S07]  /*a080*/  MOV R0, UR21 ;  /* 0x0000001500007c02 */ /* 0x000fee0008000f00 */
.L_x_195:
[----:B--2---:R2:W3:Y:S02]  /*a090*/  SYNCS.PHASECHK.TRANS64.TRYWAIT P0, [R0+URZ+0x90], R9 ;  /* 0x00009009000075a7 */ /* 0x0044e400080011ff */
[----:B---3--:R-:W-:Y:S05]  /*a0a0*/  @!P0 NANOSLEEP.SYNCS 0x989680 ;  /* 0x009896800000895d */ /* 0x008fea0003900000 */
[----:B------:R-:W3:Y:S02]  /*a0b0*/  @!P0 SYNCS.PHASECHK.TRANS64 P0, [R0+URZ+0x90], R9 ;  /* 0x00009009000085a7 */ /* 0x000ee400080010ff */
[----:B---3--:R-:W-:Y:S05]  /*a0c0*/  @!P0 BRA `(.L_x_195) ;  /* 0xfffffffc00f08947 */ /* 0x008fea000383ffff */
[----:B------:R-:W-:Y:S05]  /*a0d0*/  BRA `(.L_x_196) ;  /* 0xffffffb400947947 */ /* 0x000fea000383ffff */
.L_x_101:
[----:B------:R-:W-:Y:S07]  /*a0e0*/  MOV R0, UR21 ;  /* 0x0000001500007c02 */ /* 0x000fee0008000f00 */
.L_x_197:
[----:B--2---:R2:W3:Y:S02]  /*a0f0*/  SYNCS.PHASECHK.TRANS64.TRYWAIT P0, [R0+URZ+0x98], R9 ;  /* 0x00009809000075a7 */ /* 0x0044e400080011ff */
[----:B---3--:R-:W-:Y:S05]  /*a100*/  @!P0 NANOSLEEP.SYNCS 0x989680 ;  /* 0x009896800000895d */ /* 0x008fea0003900000 */
[----:B------:R-:W3:Y:S02]  /*a110*/  @!P0 SYNCS.PHASECHK.TRANS64 P0, [R0+URZ+0x98], R9 ;  /* 0x00009809000085a7 */ /* 0x000ee400080010ff */
[----:B---3--:R-:W-:Y:S05]  /*a120*/  @!P0 BRA `(.L_x_197) ;  /* 0xfffffffc00f08947 */ /* 0x008fea000383ffff */
[----:B------:R-:W-:Y:S05]  /*a130*/  BRA `(.L_x_198) ;  /* 0xffffffb400f07947 */ /* 0x000fea000383ffff */
.L_x_103:
[----:B------:R-:W-:-:S07]  /*a140*/  MOV R0, UR21 ;  /* 0x0000001500007c02 */ /* 0x000fce0008000f00 */
.L_x_199:
[----:B--2---:R2:W4:Y:S02]  /*a150*/  SYNCS.PHASECHK.TRANS64.TRYWAIT P0, [R0+URZ+0x80], R3 ;  /* 0x00008003000075a7 */ /* 0x00452400080011ff */
[----:B----4-:R-:W-:Y:S05]  /*a160*/  @!P0 NANOSLEEP.SYNCS 0x989680 ;  /* 0x009896800000895d */ /* 0x010fea0003900000 */
[----:B------:R-:W4:Y:S02]  /*a170*/  @!P0 SYNCS.PHASECHK.TRANS64 P0, [R0+URZ+0x80], R3 ;  /* 0x00008003000085a7 */ /* 0x000f2400080010ff */
[----:B----4-:R-:W-:Y:S05]  /*a180*/  @!P0 BRA `(.L_x_199) ;  /* 0xfffffffc00f08947 */ /* 0x010fea000383ffff */
[----:B------:R-:W-:Y:S05]  /*a190*/  BRA `(.L_x_200) ;  /* 0xffffffb8007c7947 */ /* 0x000fea000383ffff */
.L_x_104:
[----:B--2---:R-:W-:-:S07]  /*a1a0*/  MOV R0, UR21 ;  /* 0x0000001500007c02 */ /* 0x004fce0008000f00 */
.L_x_201:
[----:B--2---:R2:W4:Y:S02]  /*a1b0*/  SYNCS.PHASECHK.TRANS64.TRYWAIT P0, [R0+URZ+0x88], R3 ;  /* 0x00008803000075a7 */ /* 0x00452400080011ff */
[----:B----4-:R-:W-:Y:S05]  /*a1c0*/  @!P0 NANOSLEEP.SYNCS 0x989680 ;  /* 0x009896800000895d */ /* 0x010fea0003900000 */
[----:B------:R-:W4:Y:S02]  /*a1d0*/  @!P0 SYNCS.PHASECHK.TRANS64 P0, [R0+URZ+0x88], R3 ;  /* 0x00008803000085a7 */ /* 0x000f2400080010ff */
[----:B----4-:R-:W-:Y:S05]  /*a1e0*/  @!P0 BRA `(.L_x_201) ;  /* 0xfffffffc00f08947 */ /* 0x010fea000383ffff */
[----:B------:R-:W-:Y:S05]  /*a1f0*/  BRA `(.L_x_202) ;  /* 0xffffffb8006c7947 */ /* 0x000fea000383ffff */
.L_x_105:
[----:B--2---:R-:W-:-:S07]  /*a200*/  MOV R0, UR21 ;  /* 0x0000001500007c02 */ /* 0x004fce0008000f00 */
.L_x_203:
[----:B--2---:R2:W4:Y:S02]  /*a210*/  SYNCS.PHASECHK.TRANS64.TRYWAIT P0, [R0+URZ+0x90], R3 ;  /* 0x00009003000075a7 */ /* 0x00452400080011ff */
[----:B----4-:R-:W-:Y:S05]  /*a220*/  @!P0 NANOSLEEP.SYNCS 0x989680 ;  /* 0x009896800000895d */ /* 0x010fea0003900000 */
[----:B------:R-:W4:Y:S02]  /*a230*/  @!P0 SYNCS.PHASECHK.TRANS64 P0, [R0+URZ+0x90], R3 ;  /* 0x00009003000085a7 */ /* 0x000f2400080010ff */
[----:B----4-:R-:W-:Y:S05]  /*a240*/  @!P0 BRA `(.L_x_203) ;  /* 0xfffffffc00f08947 */ /* 0x010fea000383ffff */
[----:B------:R-:W-:Y:S05]  /*a250*/  BRA `(.L_x_204) ;  /* 0xffffffb8005c7947 */ /* 0x000fea000383ffff */
.L_x_107:
[----:B-1----:R1:W2:Y:S02]  /*a260*/  SYNCS.PHASECHK.TRANS64.TRYWAIT P0, [R3+URZ+0xb0], R0 ;  /* 0x0000b000030075a7 */ /* 0x0022a400080011ff */
[----:B--2---:R-:W-:Y:S05]  /*a270*/  @!P0 NANOSLEEP.SYNCS 0x989680 ;  /* 0x009896800000895d */ /* 0x004fea0003900000 */
[----:B------:R-:W2:Y:S02]  /*a280*/  @!P0 SYNCS.PHASECHK.TRANS64 P0, [R3+URZ+0xb0], R0 ;  /* 0x0000b000030085a7 */ /* 0x000ea400080010ff */
[----:B--2---:R-:W-:Y:S05]  /*a290*/  @!P0 BRA `(.L_x_107) ;  /* 0xfffffffc00f08947 */ /* 0x004fea000383ffff */
[----:B------:R-:W-:Y:S05]  /*a2a0*/  BRA `(.L_x_205) ;  /* 0xffffffbc00307947 */ /* 0x000fea000383ffff */
.L_x_118:
[----:B-1----:R-:W-:Y:S04]  /*a2b0*/  MOV R2, UR43 ;  /* 0x0000002b00027c02 */ /* 0x002fe80008000f00 */
[----:B------:R1:W2:Y:S03]  /*a2c0*/  SYNCS.PHASECHK.TRANS64.TRYWAIT P1, [R2+URZ+0x60], R3 ;  /* 0x00006003020075a7 */ /* 0x0002a600080211ff */
[----:B--2---:R-:W-:Y:S05]  /*a2d0*/  @!P1 NANOSLEEP.SYNCS 0x989680 ;  /* 0x009896800000995d */ /* 0x004fea0003900000 */
[----:B------:R-:W2:Y:S02]  /*a2e0*/  @!P1 SYNCS.PHASECHK.TRANS64 P1, [R2+URZ+0x60], R3 ;  /* 0x00006003020095a7 */ /* 0x000ea400080210ff */
[----:B--2---:R-:W-:Y:S05]  /*a2f0*/  @!P1 BRA `(.L_x_118) ;  /* 0xfffffffc00ec9947 */ /* 0x004fea000383ffff */
[----:B------:R-:W-:Y:S05]  /*a300*/  BRA `(.L_x_117) ;  /* 0xffffffc800a07947 */ /* 0x000fea000383ffff */
.L_x_120:
[----:B-1----:R1:W4:Y:S02]  /*a310*/  SYNCS.PHASECHK.TRANS64.TRYWAIT P0, [R75+URZ+0xd0], R0 ;  /* 0x0000d0004b0075a7 */ /* 0x00232400080011ff */
[----:B----4-:R-:W-:Y:S05]  /*a320*/  @!P0 NANOSLEEP.SYNCS 0x989680 ;  /* 0x009896800000895d */ /* 0x010fea0003900000 */
[----:B------:R-:W4:Y:S02]  /*a330*/  @!P0 SYNCS.PHASECHK.TRANS64 P0, [R75+URZ+0xd0], R0 ;  /* 0x0000d0004b0085a7 */ /* 0x000f2400080010ff */
[----:B----4-:R-:W-:Y:S05]  /*a340*/  @!P0 BRA `(.L_x_120) ;  /* 0xfffffffc00f08947 */ /* 0x010fea000383ffff */
[----:B------:R-:W-:Y:S05]  /*a350*/  BRA `(.L_x_119) ;  /* 0xffffffc800c87947 */ /* 0x000fea000383ffff */
.L_x_129:
[----:B-1----:R1:W3:Y:S02]  /*a360*/  SYNCS.PHASECHK.TRANS64.TRYWAIT P0, [R3+URZ+0x60], R0 ;  /* 0x00006000030075a7 */ /* 0x0022e400080011ff */
[----:B---3--:R-:W-:Y:S05]  /*a370*/  @!P0 NANOSLEEP.SYNCS 0x989680 ;  /* 0x009896800000895d */ /* 0x008fea0003900000 */
[----:B------:R-:W3:Y:S02]  /*a380*/  @!P0 SYNCS.PHASECHK.TRANS64 P0, [R3+URZ+0x60], R0 ;  /* 0x00006000030085a7 */ /* 0x000ee400080010ff */
[----:B---3--:R-:W-:Y:S05]  /*a390*/  @!P0 BRA `(.L_x_129) ;  /* 0xfffffffc00f08947 */ /* 0x008fea000383ffff */
[----:B------:R-:W-:Y:S05]  /*a3a0*/  BRA `(.L_x_128) ;  /* 0xffffffd000f87947 */ /* 0x000fea000383ffff */
.L_x_137:
[----:B-1----:R1:W3:Y:S02]  /*a3b0*/  SYNCS.PHASECHK.TRANS64.TRYWAIT P0, [R0+URZ+0x60], R7 ;  /* 0x00006007000075a7 */ /* 0x0022e400080011ff */
[----:B---3--:R-:W-:Y:S05]  /*a3c0*/  @!P0 NANOSLEEP.SYNCS 0x989680 ;  /* 0x009896800000895d */ /* 0x008fea0003900000 */
[----:B------:R-:W3:Y:S02]  /*a3d0*/  @!P0 SYNCS.PHASECHK.TRANS64 P0, [R0+URZ+0x60], R7 ;  /* 0x00006007000085a7 */ /* 0x000ee400080010ff */
[----:B---3--:R-:W-:Y:S05]  /*a3e0*/  @!P0 BRA `(.L_x_137) ;  /* 0xfffffffc00f08947 */ /* 0x008fea000383ffff */
[----:B------:R-:W-:Y:S05]  /*a3f0*/  BRA `(.L_x_136) ;  /* 0xffffffdc00507947 */ /* 0x000fea000383ffff */
.L_x_145:
[----:B-1----:R1:W3:Y:S02]  /*a400*/  SYNCS.PHASECHK.TRANS64.TRYWAIT P0, [R0+URZ+0x60], R5 ;  /* 0x00006005000075a7 */ /* 0x0022e400080011ff */
[----:B---3--:R-:W-:Y:S05]  /*a410*/  @!P0 NANOSLEEP.SYNCS 0x989680 ;  /* 0x009896800000895d */ /* 0x008fea0003900000 */
[----:B------:R-:W3:Y:S02]  /*a420*/  @!P0 SYNCS.PHASECHK.TRANS64 P0, [R0+URZ+0x60], R5 ;  /* 0x00006005000085a7 */ /* 0x000ee400080010ff */
[----:B---3--:R-:W-:Y:S05]  /*a430*/  @!P0 BRA `(.L_x_145) ;  /* 0xfffffffc00f08947 */ /* 0x008fea000383ffff */
[----:B------:R-:W-:Y:S05]  /*a440*/  BRA `(.L_x_144) ;  /* 0xffffffe400a87947 */ /* 0x000fea000383ffff */
        .weak           $__internal_0_$__cuda_sm10x_tcgen05_guardrail_trap_col_being_dealloced_not_returned_by_alloc
        .type           $__internal_0_$__cuda_sm10x_tcgen05_guardrail_trap_col_being_dealloced_not_returned_by_alloc,@function
        .size           $__internal_0_$__cuda_sm10x_tcgen05_guardrail_trap_col_being_dealloced_not_returned_by_alloc,($__internal_1_$__cuda_sm10x_tcgen05_guardrail_trap_phase_invalid_during_alloc - $__internal_0_$__cuda_sm10x_tcgen05_guardrail_trap_col_being_dealloced_not_returned_by_alloc)
$__internal_0_$__cuda_sm10x_tcgen05_guardrail_trap_col_being_dealloced_not_returned_by_alloc:
[----:B------:R-:W-:Y:S05]  /*a450*/  BPT.TRAP 0x1 ;  /* 0x000000040000795c */ /* 0x000fea0000300000 */
[----:B------:R-:W-:-:S04]  /*a460*/  HFMA2 R3, -RZ, RZ, 0, 0 ;  /* 0x00000000ff037431 */ /* 0x000fc800000001ff */
[----:B------:R-:W-:Y:S05]  /*a470*/  RET.REL.NODEC R2 `(_ZN7cutlass13device_kernelINS_4gemm6kernel13GemmUniversalIN4cute5tupleIJiiiiEEENS1_10collective13CollectiveMmaINS1_35MainloopSm100TmaUmmaWarpSpecializedILi6ELi2ELi4ENS5_IJNS4_1CILi2EEESB_NSA_ILi1EEEEEEEENS5_IJNSA_ILi128EEESF_NSA_ILi64EEEEEENS_10tfloat32_tENS5_IJlSC_lEEESI_SJ_NS4_8TiledMMAINS4_8MMA_AtomIJNS4_23SM100_MMA_TF32_2x1SM_SSISI_SI_fLi128ELi128ELNS4_4UMMA5MajorE0ELSO_0ELNSN_7ScaleInE0ELSP_0EEEEEENS4_6LayoutINS5_IJSC_SC_SC_EEENS5_IJNSA_ILi0EEESU_SU_EEEEENS5_IJNS4_10UnderscoreESX_SX_EEEEENS4_28SM100_TMA_2SM_LOAD_MULTICASTENS4_14ComposedLayoutINS4_7SwizzleILi3ELi4ELi3EEENS4_18smem_ptr_flag_bitsILi32EEENSS_INS5_IJNSA_ILi8EEENSA_ILi32EEEEEENS5_IJS17_SC_EEEEEEEvNS4_8identityENS4_18SM100_TMA_2SM_LOADES1B_vS1C_EENS_8epilogue10collective18CollectiveEpilogueINS1F_23Sm100TmaWarpSpecializedILi4ELi2ELi16ELb1ELb0EEEJNS5_IJSG_SF_SG_EEENS5_IJNSS_ISG_SC_EENSS_INS5_IJNSA_ILi16EEESB_EEENS5_IJSC_SG_EEEEEEEESI_SJ_SI_SJ_NS1F_6fusion15FusionCallbacksIS1J_NS1R_17LinearCombinationISI_fSI_fLNS_15FloatRoundStyleE2EEES1K_S1Q_JEEENS4_5SM1004TMEM4LOAD26SM100_TMEM_LOAD_32dp32b16xENS4_13SM90_TMA_LOADENS11_INS12_ILi2ELi4ELi3EEES15_NSS_INS5_IJS16_S1M_EEENS5_IJS1M_SC_EEEEEEENS4_39AutoVectorizingCopyWithAssumedAlignmentILi128EEENS4_14SM90_TMA_STOREES26_S28_S28_EEEvvEEEEvNT_6ParamsE) ;  /* 0xffffff5802e07950 */ /* 0x000fea0003c3ffff */
        .weak           $__internal_1_$__cuda_sm10x_tcgen05_guardrail_trap_phase_invalid_during_alloc
        .type           $__internal_1_$__cuda_sm10x_tcgen05_guardrail_trap_phase_invalid_during_alloc,@function
        .size           $__internal_1_$__cuda_sm10x_tcgen05_guardrail_trap_phase_invalid_during_alloc,($__internal_2_$__cuda_sm10x_tcgen05_guardrail_trap_unallocated_columns_being_dealloced - $__internal_1_$__cuda_sm10x_tcgen05_guardrail_trap_phase_invalid_during_alloc)
$__internal_1_$__cuda_sm10x_tcgen05_guardrail_trap_phase_invalid_during_alloc:
[----:B------:R-:W-:Y:S05]  /*a480*/  BPT.TRAP 0x1 ;  /* 0x000000040000795c */ /* 0x000fea0000300000 */
[----:B------:R-:W-:-:S04]  /*a490*/  MOV R5, 0x0 ;  /* 0x0000000000057802 */ /* 0x000fc80000000f00 */
[----:B------:R-:W-:Y:S05]  /*a4a0*/  RET.REL.NODEC R4 `(_ZN7cutlass13device_kernelINS_4gemm6kernel13GemmUniversalIN4cute5tupleIJiiiiEEENS1_10collective13CollectiveMmaINS1_35MainloopSm100TmaUmmaWarpSpecializedILi6ELi2ELi4ENS5_IJNS4_1CILi2EEESB_NSA_ILi1EEEEEEEENS5_IJNSA_ILi128EEESF_NSA_ILi64EEEEEENS_10tfloat32_tENS5_IJlSC_lEEESI_SJ_NS4_8TiledMMAINS4_8MMA_AtomIJNS4_23SM100_MMA_TF32_2x1SM_SSISI_SI_fLi128ELi128ELNS4_4UMMA5MajorE0ELSO_0ELNSN_7ScaleInE0ELSP_0EEEEEENS4_6LayoutINS5_IJSC_SC_SC_EEENS5_IJNSA_ILi0EEESU_SU_EEEEENS5_IJNS4_10UnderscoreESX_SX_EEEEENS4_28SM100_TMA_2SM_LOAD_MULTICASTENS4_14ComposedLayoutINS4_7SwizzleILi3ELi4ELi3EEENS4_18smem_ptr_flag_bitsILi32EEENSS_INS5_IJNSA_ILi8EEENSA_ILi32EEEEEENS5_IJS17_SC_EEEEEEEvNS4_8identityENS4_18SM100_TMA_2SM_LOADES1B_vS1C_EENS_8epilogue10collective18CollectiveEpilogueINS1F_23Sm100TmaWarpSpecializedILi4ELi2ELi16ELb1ELb0EEEJNS5_IJSG_SF_SG_EEENS5_IJNSS_ISG_SC_EENSS_INS5_IJNSA_ILi16EEESB_EEENS5_IJSC_SG_EEEEEEEESI_SJ_SI_SJ_NS1F_6fusion15FusionCallbacksIS1J_NS1R_17LinearCombinationISI_fSI_fLNS_15FloatRoundStyleE2EEES1K_S1Q_JEEENS4_5SM1004TMEM4LOAD26SM100_TMEM_LOAD_32dp32b16xENS4_13SM90_TMA_LOADENS11_INS12_ILi2ELi4ELi3EEES15_NSS_INS5_IJS16_S1M_EEENS5_IJS1M_SC_EEEEEEENS4_39AutoVectorizingCopyWithAssumedAlignmentILi128EEENS4_14SM90_TMA_STOREES26_S28_S28_EEEvvEEEEvNT_6ParamsE) ;  /* 0xffffff5804d47950 */ /* 0x000fea0003c3ffff */
        .weak           $__internal_2_$__cuda_sm10x_tcgen05_guardrail_trap_unallocated_columns_being_dealloced
        .type           $__internal_2_$__cuda_sm10x_tcgen05_guardrail_trap_unallocated_columns_being_dealloced,@function
        .size           $__internal_2_$__cuda_sm10x_tcgen05_guardrail_trap_unallocated_columns_being_dealloced,(.L_x_207 - $__internal_2_$__cuda_sm10x_tcgen05_guardrail_trap_unallocated_columns_being_dealloced)
$__internal_2_$__cuda_sm10x_tcgen05_guardrail_trap_unallocated_columns_being_dealloced:
[----:B------:R-:W-:Y:S05]  /*a4b0*/  BPT.TRAP 0x1 ;  /* 0x000000040000795c */ /* 0x000fea0000300000 */
[----:B------:R-:W-:-:S04]  /*a4c0*/  HFMA2 R3, -RZ, RZ, 0, 0 ;  /* 0x00000000ff037431 */ /* 0x000fc800000001ff */
[----:B------:R-:W-:Y:S05]  /*a4d0*/  RET.REL.NODEC R2 `(_ZN7cutlass13device_kernelINS_4gemm6kernel13GemmUniversalIN4cute5tupleIJiiiiEEENS1_10collective13CollectiveMmaINS1_35MainloopSm100TmaUmmaWarpSpecializedILi6ELi2ELi4ENS5_IJNS4_1CILi2EEESB_NSA_ILi1EEEEEEEENS5_IJNSA_ILi128EEESF_NSA_ILi64EEEEEENS_10tfloat32_tENS5_IJlSC_lEEESI_SJ_NS4_8TiledMMAINS4_8MMA_AtomIJNS4_23SM100_MMA_TF32_2x1SM_SSISI_SI_fLi128ELi128ELNS4_4UMMA5MajorE0ELSO_0ELNSN_7ScaleInE0ELSP_0EEEEEENS4_6LayoutINS5_IJSC_SC_SC_EEENS5_IJNSA_ILi0EEESU_SU_EEEEENS5_IJNS4_10UnderscoreESX_SX_EEEEENS4_28SM100_TMA_2SM_LOAD_MULTICASTENS4_14ComposedLayoutINS4_7SwizzleILi3ELi4ELi3EEENS4_18smem_ptr_flag_bitsILi32EEENSS_INS5_IJNSA_ILi8EEENSA_ILi32EEEEEENS5_IJS17_SC_EEEEEEEvNS4_8identityENS4_18SM100_TMA_2SM_LOADES1B_vS1C_EENS_8epilogue10collective18CollectiveEpilogueINS1F_23Sm100TmaWarpSpecializedILi4ELi2ELi16ELb1ELb0EEEJNS5_IJSG_SF_SG_EEENS5_IJNSS_ISG_SC_EENSS_INS5_IJNSA_ILi16EEESB_EEENS5_IJSC_SG_EEEEEEEESI_SJ_SI_SJ_NS1F_6fusion15FusionCallbacksIS1J_NS1R_17LinearCombinationISI_fSI_fLNS_15FloatRoundStyleE2EEES1K_S1Q_JEEENS4_5SM1004TMEM4LOAD26SM100_TMEM_LOAD_32dp32b16xENS4_13SM90_TMA_LOADENS11_INS12_ILi2ELi4ELi3EEES15_NSS_INS5_IJS16_S1M_EEENS5_IJS1M_SC_EEEEEEENS4_39AutoVectorizingCopyWithAssumedAlignmentILi128EEENS4_14SM90_TMA_STOREES26_S28_S28_EEEvvEEEEvNT_6ParamsE) ;  /* 0xffffff5802c87950 */ /* 0x000fea0003c3ffff */
.L_x_206:
[----:B------:R-:W-:-:S00]  /*a4e0*/  BRA `(.L_x_206) ;  /* 0xfffffffc00fc7947 */ /* 0x000fc0000383ffff */
[----:B------:R-:W-:-:S00]  /*a4f0*/  NOP ;  /* 0x0000000000007918 */ /* 0x000fc00000000000 */
        /* <DEDUP_REMOVED lines=8> */
.L_x_207:


//--------------------- .nv.global.init           --------------------------
	.section	.nv.global.init,"aw",@progbits
.nv.global.init:
	.type		$str$27,@object
	.size		$str$27,($str$28 - $str$27)
$str$27:
        /*0000*/ 	.byte	0x28, 0x61, 0x64, 0x64, 0x72, 0x65, 0x73, 0x73, 0x20, 0x26, 0x20, 0x6d, 0x61, 0x73, 0x6b, 0x29
        /*0010*/ 	.byte	0x20, 0x3d, 0x3d, 0x20, 0x30, 0x00
	.type		$str$28,@object
	.size		$str$28,($str$26 - $str$28)
$str$28:
        /*0016*/ 	.byte	0x2f, 0x74, 0x6d, 0x70, 0x2f, 0x63, 0x75, 0x74, 0x6c, 0x61, 0x73, 0x73, 0x5f, 0x73, 0x77, 0x65
        /*0026*/ 	.byte	0x65, 0x70, 0x5f, 0x73, 0x72, 0x63, 0x2f, 0x69, 0x6e, 0x63, 0x6c, 0x75, 0x64, 0x65, 0x2f, 0x63
        /*0036*/ 	.byte	0x75, 0x74, 0x65, 0x2f, 0x70, 0x6f, 0x69, 0x6e, 0x74, 0x65, 0x72, 0x5f, 0x66, 0x6c, 0x61, 0x67
        /*0046*/ 	.byte	0x67, 0x65, 0x64, 0x2e, 0x68, 0x70, 0x70, 0x00
	.type		$str$26,@object
	.size		$str$26,($str$25 - $str$26)
$str$26:
        /*004e*/ 	.byte	0x2f, 0x74, 0x6d, 0x70, 0x2f, 0x63, 0x75, 0x74, 0x6c, 0x61, 0x73, 0x73, 0x5f, 0x73, 0x77, 0x65
        /*005e*/ 	.byte	0x65, 0x70, 0x5f, 0x73, 0x72, 0x63, 0x2f, 0x69, 0x6e, 0x63, 0x6c, 0x75, 0x64, 0x65, 0x2f, 0x63
        /*006e*/ 	.byte	0x75, 0x74, 0x65, 0x2f, 0x61, 0x74, 0x6f, 0x6d, 0x2f, 0x63, 0x6f, 0x70, 0x79, 0x5f, 0x74, 0x72
        /*007e*/ 	.byte	0x61, 0x69, 0x74, 0x73, 0x5f, 0x73, 0x6d, 0x31, 0x30, 0x30, 0x2e, 0x68, 0x70, 0x70, 0x00
	.type		$str$25,@object
	.size		$str$25,(__unnamed_1 - $str$25)
$str$25:
        /*008d*/ 	.byte	0x28, 0x28, 0x75, 0x69, 0x6e, 0x74, 0x33, 0x32, 0x5f, 0x74, 0x28, 0x74, 0x68, 0x72, 0x65, 0x61
        /*009d*/ 	.byte	0x64, 0x49, 0x64, 0x78, 0x2e, 0x78, 0x29, 0x20, 0x2f, 0x20, 0x33, 0x32, 0x29, 0x20, 0x25, 0x20
        /*00ad*/ 	.byte	0x34, 0x29, 0x20, 0x3d, 0x3d, 0x20, 0x28, 0x28, 0x28, 0x74, 0x6d, 0x65, 0x6d, 0x5f, 0x61, 0x64
        /*00bd*/ 	.byte	0x64, 0x72, 0x20, 0x3e, 0x3e, 0x20, 0x31, 0x36, 0x29, 0x20, 0x2f, 0x20, 0x33, 0x32, 0x29, 0x20
        /*00cd*/ 	.byte	0x25, 0x20, 0x34, 0x29, 0x00
	.type		__unnamed_1,@object
	.size		__unnamed_1,(__unnamed_2 - __unnamed_1)
__unnamed_1:
        /*00d2*/ 	.byte	0x61, 0x75, 0x74, 0x6f, 0x20, 0x63, 0x75, 0x74, 0x65, 0x3a, 0x3a, 0x61, 0x73, 0x5f, 0x70, 0x6f
        /* <DEDUP_REMOVED lines=24> */
        /*0262*/ 	.byte	0x43, 0x3c, 0x32, 0x30, 0x34, 0x38, 0x3e, 0x3e, 0x3e, 0x3e, 0x5d, 0x00
	.type		__unnamed_2,@object
	.size		__unnamed_2,(.L_2 - __unnamed_2)
__unnamed_2:
        /* <DEDUP_REMOVED lines=42> */
        /*050e*/ 	.byte	0x3e, 0x5d, 0x00
.L_2:


//--------------------- .nv.shared._ZN7cutlass13device_kernelINS_4gemm6kernel13GemmUniversalIN4cute5tupleIJiiiiEEENS1_10collective13CollectiveMmaINS1_35MainloopSm100TmaUmmaWarpSpecializedILi6ELi2ELi4ENS5_IJNS4_1CILi2EEESB_NSA_ILi1EEEEEEEENS5_IJNSA_ILi128EEESF_NSA_ILi64EEEEEENS_10tfloat32_tENS5_IJlSC_lEEESI_SJ_NS4_8TiledMMAINS4_8MMA_AtomIJNS4_23SM100_MMA_TF32_2x1SM_SSISI_SI_fLi128ELi128ELNS4_4UMMA5MajorE0ELSO_0ELNSN_7ScaleInE0ELSP_0EEEEEENS4_6LayoutINS5_IJSC_SC_SC_EEENS5_IJNSA_ILi0EEESU_SU_EEEEENS5_IJNS4_10UnderscoreESX_SX_EEEEENS4_28SM100_TMA_2SM_LOAD_MULTICASTENS4_14ComposedLayoutINS4_7SwizzleILi3ELi4ELi3EEENS4_18smem_ptr_flag_bitsILi32EEENSS_INS5_IJNSA_ILi8EEENSA_ILi32EEEEEENS5_IJS17_SC_EEEEEEEvNS4_8identityENS4_18SM100_TMA_2SM_LOADES1B_vS1C_EENS_8epilogue10collective18CollectiveEpilogueINS1F_23Sm100TmaWarpSpecializedILi4ELi2ELi16ELb1ELb0EEEJNS5_IJSG_SF_SG_EEENS5_IJNSS_ISG_SC_EENSS_INS5_IJNSA_ILi16EEESB_EEENS5_IJSC_SG_EEEEEEEESI_SJ_SI_SJ_NS1F_6fusion15FusionCallbacksIS1J_NS1R_17LinearCombinationISI_fSI_fLNS_15FloatRoundStyleE2EEES1K_S1Q_JEEENS4_5SM1004TMEM4LOAD26SM100_TMEM_LOAD_32dp32b16xENS4_13SM90_TMA_LOADENS11_INS12_ILi2ELi4ELi3EEES15_NSS_INS5_IJS16_S1M_EEENS5_IJS1M_SC_EEEEEEENS4_39AutoVectorizingCopyWithAssumedAlignmentILi128EEENS4_14SM90_TMA_STOREES26_S28_S28_EEEvvEEEEvNT_6ParamsE --------------------------
	.section	.nv.shared._ZN7cutlass13device_kernelINS_4gemm6kernel13GemmUniversalIN4cute5tupleIJiiiiEEENS1_10collective13CollectiveMmaINS1_35MainloopSm100TmaUmmaWarpSpecializedILi6ELi2ELi4ENS5_IJNS4_1CILi2EEESB_NSA_ILi1EEEEEEEENS5_IJNSA_ILi128EEESF_NSA_ILi64EEEEEENS_10tfloat32_tENS5_IJlSC_lEEESI_SJ_NS4_8TiledMMAINS4_8MMA_AtomIJNS4_23SM100_MMA_TF32_2x1SM_SSISI_SI_fLi128ELi128ELNS4_4UMMA5MajorE0ELSO_0ELNSN_7ScaleInE0ELSP_0EEEEEENS4_6LayoutINS5_IJSC_SC_SC_EEENS5_IJNSA_ILi0EEESU_SU_EEEEENS5_IJNS4_10UnderscoreESX_SX_EEEEENS4_28SM100_TMA_2SM_LOAD_MULTICASTENS4_14ComposedLayoutINS4_7SwizzleILi3ELi4ELi3EEENS4_18smem_ptr_flag_bitsILi32EEENSS_INS5_IJNSA_ILi8EEENSA_ILi32EEEEEENS5_IJS17_SC_EEEEEEEvNS4_8identityENS4_18SM100_TMA_2SM_LOADES1B_vS1C_EENS_8epilogue10collective18CollectiveEpilogueINS1F_23Sm100TmaWarpSpecializedILi4ELi2ELi16ELb1ELb0EEEJNS5_IJSG_SF_SG_EEENS5_IJNSS_ISG_SC_EENSS_INS5_IJNSA_ILi16EEESB_EEENS5_IJSC_SG_EEEEEEEESI_SJ_SI_SJ_NS1F_6fusion15FusionCallbacksIS1J_NS1R_17LinearCombinationISI_fSI_fLNS_15FloatRoundStyleE2EEES1K_S1Q_JEEENS4_5SM1004TMEM4LOAD26SM100_TMEM_LOAD_32dp32b16xENS4_13SM90_TMA_LOADENS11_INS12_ILi2ELi4ELi3EEES15_NSS_INS5_IJS16_S1M_EEENS5_IJS1M_SC_EEEEEEENS4_39AutoVectorizingCopyWithAssumedAlignmentILi128EEENS4_14SM90_TMA_STOREES26_S28_S28_EEEvvEEEEvNT_6ParamsE,"aw",@nobits
	.sectionflags	@""
	.align	16
	.zero		1024


//--------------------- .nv.shared.reserved.0     --------------------------
	.section	.nv.shared.reserved.0,"aw",@nobits
	.weak		__nv_reservedSMEM_offset_0_alias
	.size		__nv_reservedSMEM_offset_0_alias, 0, 64
	.other		__nv_reservedSMEM_offset_0_alias,@"STO_CUDA_RESERVED_SHARED STV_DEFAULT"
__nv_reservedSMEM_offset_0_alias:
	.zero		0
.nv.shared.reserved.0:
	.zero		64
	.weak		__nv_reservedSMEM_tcgen05_partition
	.type		__nv_reservedSMEM_tcgen05_partition,@object
	.size		__nv_reservedSMEM_tcgen05_partition,(.L_0 - __nv_reservedSMEM_tcgen05_partition)
__nv_reservedSMEM_tcgen05_partition:
	.zero		32
.L_0:


//--------------------- .nv.global                --------------------------
	.section	.nv.global,"aw",@nobits
.nv.global:
	.type		_ZN40_INTERNAL_fe2ba9ac_4_k_cu_a2edf445_100444cute1_E,@object
	.size		_ZN40_INTERNAL_fe2ba9ac_4_k_cu_a2edf445_100444cute1_E,(_ZN40_INTERNAL_fe2ba9ac_4_k_cu_a2edf445_100444cuda3std3__45__cpo6cbeginE - _ZN40_INTERNAL_fe2ba9ac_4_k_cu_a2edf445_100444cute1_E)
_ZN40_INTERNAL_fe2ba9ac_4_k_cu_a2edf445_100444cute1_E:
	.zero		1
	.type		_ZN40_INTERNAL_fe2ba9ac_4_k_cu_a2edf445_100444cuda3std3__45__cpo6cbeginE,@object
	.size		_ZN40_INTERNAL_fe2ba9ac_4_k_cu_a2edf445_100444cuda3std3__45__cpo6cbeginE,(_ZN40_INTERNAL_fe2ba9ac_4_k_cu_a2edf445_100444cuda3std3__48in_placeE - _ZN40_INTERNAL_fe2ba9ac_4_k_cu_a2edf445_100444cuda3std3__45__cpo6cbeginE)
_ZN40_INTERNAL_fe2ba9ac_4_k_cu_a2edf445_100444cuda3std3__45__cpo6cbeginE:
	.zero		1
	.type		_ZN40_INTERNAL_fe2ba9ac_4_k_cu_a2edf445_100444cuda3std3__48in_placeE,@object
	.size		_ZN40_INTERNAL_fe2ba9ac_4_k_cu_a2edf445_100444cuda3std3__48in_placeE,(_ZN40_INTERNAL_fe2ba9ac_4_k_cu_a2edf445_100444cuda3std6ranges3__45__cpo9iter_moveE - _ZN40_INTERNAL_fe2ba9ac_4_k_cu_a2edf445_100444cuda3std3__48in_placeE)
_ZN40_INTERNAL_fe2ba9ac_4_k_cu_a2edf445_100444cuda3std3__48in_placeE:
	.zero		1
	.type		_ZN40_INTERNAL_fe2ba9ac_4_k_cu_a2edf445_100444cuda3std6ranges3__45__cpo9iter_moveE,@object
	.size		_ZN40_INTERNAL_fe2ba9ac_4_k_cu_a2edf445_100444cuda3std6ranges3__45__cpo9iter_moveE,(_ZN40_INTERNAL_fe2ba9ac_4_k_cu_a2edf445_100444cuda3std3__45__cpo5beginE - _ZN40_INTERNAL_fe2ba9ac_4_k_cu_a2edf445_100444cuda3std6ranges3__45__cpo9iter_moveE)
_ZN40_INTERNAL_fe2ba9ac_4_k_cu_a2edf445_100444cuda3std6ranges3__45__cpo9iter_moveE:
	.zero		1
	.type		_ZN40_INTERNAL_fe2ba9ac_4_k_cu_a2edf445_100444cuda3std3__45__cpo5beginE,@object
	.size		_ZN40_INTERNAL_fe2ba9ac_4_k_cu_a2edf445_100444cuda3std3__45__cpo5beginE,(_ZN40_INTERNAL_fe2ba9ac_4_k_cu_a2edf445_100444cuda3std3__442_GLOBAL__N__fe2ba9ac_4_k_cu_a2edf445_100446ignoreE - _ZN40_INTERNAL_fe2ba9ac_4_k_cu_a2edf445_100444cuda3std3__45__cpo5beginE)
_ZN40_INTERNAL_fe2ba9ac_4_k_cu_a2edf445_100444cuda3std3__45__cpo5beginE:
	.zero		1
	.type		_ZN40_INTERNAL_fe2ba9ac_4_k_cu_a2edf445_100444cuda3std3__442_GLOBAL__N__fe2ba9ac_4_k_cu_a2edf445_100446ignoreE,@object
	.size		_ZN40_INTERNAL_fe2ba9ac_4_k_cu_a2edf445_100444cuda3std3__442_GLOBAL__N__fe2ba9ac_4_k_cu_a2edf445_100446ignoreE,(_ZN40_INTERNAL_fe2ba9ac_4_k_cu_a2edf445_100444cute7productE - _ZN40_INTERNAL_fe2ba9ac_4_k_cu_a2edf445_100444cuda3std3__442_GLOBAL__N__fe2ba9ac_4_k_cu_a2edf445_100446ignoreE)
_ZN40_INTERNAL_fe2ba9ac_4_k_cu_a2edf445_100444cuda3std3__442_GLOBAL__N__fe2ba9ac_4_k_cu_a2edf445_100446ignoreE:
	.zero		1
	.type		_ZN40_INTERNAL_fe2ba9ac_4_k_cu_a2edf445_100444cute7productE,@object
	.size		_ZN40_INTERNAL_fe2ba9ac_4_k_cu_a2edf445_100444cute7productE,(_ZN40_INTERNAL_fe2ba9ac_4_k_cu_a2edf445_100444cuda3std3__45__cpo3endE - _ZN40_INTERNAL_fe2ba9ac_4_k_cu_a2edf445_100444cute7productE)
_ZN40_INTERNAL_fe2ba9ac_4_k_cu_a2edf445_100444cute7productE:
	.zero		1
	.type		_ZN40_INTERNAL_fe2ba9ac_4_k_cu_a2edf445_100444cuda3std3__45__cpo3endE,@object
	.size		_ZN40_INTERNAL_fe2ba9ac_4_k_cu_a2edf445_100444cuda3std3__45__cpo3endE,(_ZN40_INTERNAL_fe2ba9ac_4_k_cu_a2edf445_100444cuda3std3__419piecewise_constructE - _ZN40_INTERNAL_fe2ba9ac_4_k_cu_a2edf445_100444cuda3std3__45__cpo3endE)
_ZN40_INTERNAL_fe2ba9ac_4_k_cu_a2edf445_100444cuda3std3__45__cpo3endE:
	.zero		1
	.type		_ZN40_INTERNAL_fe2ba9ac_4_k_cu_a2edf445_100444cuda3std3__419piecewise_constructE,@object
	.size		_ZN40_INTERNAL_fe2ba9ac_4_k_cu_a2edf445_100444cuda3std3__419piecewise_constructE,(_ZN40_INTERNAL_fe2ba9ac_4_k_cu_a2edf445_100444cuda3std3__45__cpo4cendE - _ZN40_INTERNAL_fe2ba9ac_4_k_cu_a2edf445_100444cuda3std3__419piecewise_constructE)
_ZN40_INTERNAL_fe2ba9ac_4_k_cu_a2edf445_100444cuda3std3__419piecewise_constructE:
	.zero		1
	.type		_ZN40_INTERNAL_fe2ba9ac_4_k_cu_a2edf445_100444cuda3std3__45__cpo4cendE,@object
	.size		_ZN40_INTERNAL_fe2ba9ac_4_k_cu_a2edf445_100444cuda3std3__45__cpo4cendE,(_ZN40_INTERNAL_fe2ba9ac_4_k_cu_a2edf445_100444cuda3std6ranges3__45__cpo4swapE - _ZN40_INTERNAL_fe2ba9ac_4_k_cu_a2edf445_100444cuda3std3__45__cpo4cendE)
_ZN40_INTERNAL_fe2ba9ac_4_k_cu_a2edf445_100444cuda3std3__45__cpo4cendE:
	.zero		1
	.type		_ZN40_INTERNAL_fe2ba9ac_4_k_cu_a2edf445_100444cuda3std6ranges3__45__cpo4swapE,@object
	.size		_ZN40_INTERNAL_fe2ba9ac_4_k_cu_a2edf445_100444cuda3std6ranges3__45__cpo4swapE,(.L_10 - _ZN40_INTERNAL_fe2ba9ac_4_k_cu_a2edf445_100444cuda3std6ranges3__45__cpo4swapE)
_ZN40_INTERNAL_fe2ba9ac_4_k_cu_a2edf445_100444cuda3std6ranges3__45__cpo4swapE:
	.zero		1
.L_10:


//--------------------- .nv.constant0._ZN7cutlass13device_kernelINS_4gemm6kernel13GemmUniversalIN4cute5tupleIJiiiiEEENS1_10collective13CollectiveMmaINS1_35MainloopSm100TmaUmmaWarpSpecializedILi6ELi2ELi4ENS5_IJNS4_1CILi2EEESB_NSA_ILi1EEEEEEEENS5_IJNSA_ILi128EEESF_NSA_ILi64EEEEEENS_10tfloat32_tENS5_IJlSC_lEEESI_SJ_NS4_8TiledMMAINS4_8MMA_AtomIJNS4_23SM100_MMA_TF32_2x1SM_SSISI_SI_fLi128ELi128ELNS4_4UMMA5MajorE0ELSO_0ELNSN_7ScaleInE0ELSP_0EEEEEENS4_6LayoutINS5_IJSC_SC_SC_EEENS5_IJNSA_ILi0EEESU_SU_EEEEENS5_IJNS4_10UnderscoreESX_SX_EEEEENS4_28SM100_TMA_2SM_LOAD_MULTICASTENS4_14ComposedLayoutINS4_7SwizzleILi3ELi4ELi3EEENS4_18smem_ptr_flag_bitsILi32EEENSS_INS5_IJNSA_ILi8EEENSA_ILi32EEEEEENS5_IJS17_SC_EEEEEEEvNS4_8identityENS4_18SM100_TMA_2SM_LOADES1B_vS1C_EENS_8epilogue10collective18CollectiveEpilogueINS1F_23Sm100TmaWarpSpecializedILi4ELi2ELi16ELb1ELb0EEEJNS5_IJSG_SF_SG_EEENS5_IJNSS_ISG_SC_EENSS_INS5_IJNSA_ILi16EEESB_EEENS5_IJSC_SG_EEEEEEEESI_SJ_SI_SJ_NS1F_6fusion15FusionCallbacksIS1J_NS1R_17LinearCombinationISI_fSI_fLNS_15FloatRoundStyleE2EEES1K_S1Q_JEEENS4_5SM1004TMEM4LOAD26SM100_TMEM_LOAD_32dp32b16xENS4_13SM90_TMA_LOADENS11_INS12_ILi2ELi4ELi3EEES15_NSS_INS5_IJS16_S1M_EEENS5_IJS1M_SC_EEEEEEENS4_39AutoVectorizingCopyWithAssumedAlignmentILi128EEENS4_14SM90_TMA_STOREES26_S28_S28_EEEvvEEEEvNT_6ParamsE --------------------------
	.section	.nv.constant0._ZN7cutlass13device_kernelINS_4gemm6kernel13GemmUniversalIN4cute5tupleIJiiiiEEENS1_10collective13CollectiveMmaINS1_35MainloopSm100TmaUmmaWarpSpecializedILi6ELi2ELi4ENS5_IJNS4_1CILi2EEESB_NSA_ILi1EEEEEEEENS5_IJNSA_ILi128EEESF_NSA_ILi64EEEEEENS_10tfloat32_tENS5_IJlSC_lEEESI_SJ_NS4_8TiledMMAINS4_8MMA_AtomIJNS4_23SM100_MMA_TF32_2x1SM_SSISI_SI_fLi128ELi128ELNS4_4UMMA5MajorE0ELSO_0ELNSN_7ScaleInE0ELSP_0EEEEEENS4_6LayoutINS5_IJSC_SC_SC_EEENS5_IJNSA_ILi0EEESU_SU_EEEEENS5_IJNS4_10UnderscoreESX_SX_EEEEENS4_28SM100_TMA_2SM_LOAD_MULTICASTENS4_14ComposedLayoutINS4_7SwizzleILi3ELi4ELi3EEENS4_18smem_ptr_flag_bitsILi32EEENSS_INS5_IJNSA_ILi8EEENSA_ILi32EEEEEENS5_IJS17_SC_EEEEEEEvNS4_8identityENS4_18SM100_TMA_2SM_LOADES1B_vS1C_EENS_8epilogue10collective18CollectiveEpilogueINS1F_23Sm100TmaWarpSpecializedILi4ELi2ELi16ELb1ELb0EEEJNS5_IJSG_SF_SG_EEENS5_IJNSS_ISG_SC_EENSS_INS5_IJNSA_ILi16EEESB_EEENS5_IJSC_SG_EEEEEEEESI_SJ_SI_SJ_NS1F_6fusion15FusionCallbacksIS1J_NS1R_17LinearCombinationISI_fSI_fLNS_15FloatRoundStyleE2EEES1K_S1Q_JEEENS4_5SM1004TMEM4LOAD26SM100_TMEM_LOAD_32dp32b16xENS4_13SM90_TMA_LOADENS11_INS12_ILi2ELi4ELi3EEES15_NSS_INS5_IJS16_S1M_EEENS5_IJS1M_SC_EEEEEEENS4_39AutoVectorizingCopyWithAssumedAlignmentILi128EEENS4_14SM90_TMA_STOREES26_S28_S28_EEEvvEEEEvNT_6ParamsE,"a",@progbits
	.sectionflags	@""
	.align	4
.nv.constant0._ZN7cutlass13device_kernelINS_4gemm6kernel13GemmUniversalIN4cute5tupleIJiiiiEEENS1_10collective13CollectiveMmaINS1_35MainloopSm100TmaUmmaWarpSpecializedILi6ELi2ELi4ENS5_IJNS4_1CILi2EEESB_NSA_ILi1EEEEEEEENS5_IJNSA_ILi128EEESF_NSA_ILi64EEEEEENS_10tfloat32_tENS5_IJlSC_lEEESI_SJ_NS4_8TiledMMAINS4_8MMA_AtomIJNS4_23SM100_MMA_TF32_2x1SM_SSISI_SI_fLi128ELi128ELNS4_4UMMA5MajorE0ELSO_0ELNSN_7ScaleInE0ELSP_0EEEEEENS4_6LayoutINS5_IJSC_SC_SC_EEENS5_IJNSA_ILi0EEESU_SU_EEEEENS5_IJNS4_10UnderscoreESX_SX_EEEEENS4_28SM100_TMA_2SM_LOAD_MULTICASTENS4_14ComposedLayoutINS4_7SwizzleILi3ELi4ELi3EEENS4_18smem_ptr_flag_bitsILi32EEENSS_INS5_IJNSA_ILi8EEENSA_ILi32EEEEEENS5_IJS17_SC_EEEEEEEvNS4_8identityENS4_18SM100_TMA_2SM_LOADES1B_vS1C_EENS_8epilogue10collective18CollectiveEpilogueINS1F_23Sm100TmaWarpSpecializedILi4ELi2ELi16ELb1ELb0EEEJNS5_IJSG_SF_SG_EEENS5_IJNSS_ISG_SC_EENSS_INS5_IJNSA_ILi16EEESB_EEENS5_IJSC_SG_EEEEEEEESI_SJ_SI_SJ_NS1F_6fusion15FusionCallbacksIS1J_NS1R_17LinearCombinationISI_fSI_fLNS_15FloatRoundStyleE2EEES1K_S1Q_JEEENS4_5SM1004TMEM4LOAD26SM100_TMEM_LOAD_32dp32b16xENS4_13SM90_TMA_LOADENS11_INS12_ILi2ELi4ELi3EEES15_NSS_INS5_IJS16_S1M_EEENS5_IJS1M_SC_EEEEEEENS4_39AutoVectorizingCopyWithAssumedAlignmentILi128EEENS4_14SM90_TMA_STOREES26_S28_S28_EEEvvEEEEvNT_6ParamsE:
	.zero		2944


//--------------------- SYMBOLS --------------------------

	.type		.nv.reservedSmem.offset0,@object
	.size		.nv.reservedSmem.offset0,0x4
	.type		.nv.reservedSmem.cap,@object
	.size		.nv.reservedSmem.cap,0x4
	.type		__assertfail,@function
